	.headerflags	@"EF_CUDA_TEXMODE_UNIFIED EF_CUDA_64BIT_ADDRESS EF_CUDA_ACCELERATORS EF_CUDA_SM90 EF_CUDA_VIRTUAL_SM(EF_CUDA_SM90)"
	.elftype	@"ET_EXEC"


//--------------------- .nv.info                  --------------------------
	.section	.nv.info,"",@"SHT_CUDA_INFO"
	.align	4


	//----- nvinfo : EIATTR_REGCOUNT
	.align		4
        /*0000*/ 	.byte	0x04, 0x2f
        /*0002*/ 	.short	(.L_1 - .L_0)
	.align		4
.L_0:
        /*0004*/ 	.word	index@(triton_red_fused__unsafe_index_convolution_native_group_norm_31)
        /*0008*/ 	.word	0x0000005b


	//----- nvinfo : EIATTR_MIN_STACK_SIZE
	.align		4
.L_1:
        /*000c*/ 	.byte	0x04, 0x12
        /*000e*/ 	.short	(.L_3 - .L_2)
	.align		4
.L_2:
        /*0010*/ 	.word	index@(triton_red_fused__unsafe_index_convolution_native_group_norm_31)
        /*0014*/ 	.word	0x00000000


	//----- nvinfo : EIATTR_FRAME_SIZE
	.align		4
.L_3:
        /*0018*/ 	.byte	0x04, 0x11
        /*001a*/ 	.short	(.L_5 - .L_4)
	.align		4
.L_4:
        /*001c*/ 	.word	index@(triton_red_fused__unsafe_index_convolution_native_group_norm_31)
        /*0020*/ 	.word	0x00000000


	//----- nvinfo : EIATTR_MIN_STACK_SIZE
	.align		4
.L_5:
        /*0024*/ 	.byte	0x04, 0x12
        /*0026*/ 	.short	(.L_7 - .L_6)
	.align		4
.L_6:
        /*0028*/ 	.word	index@(triton_red_fused__unsafe_index_convolution_native_group_norm_31)
        /*002c*/ 	.word	0x00000000
.L_7:


//--------------------- .nv.info.triton_red_fused__unsafe_index_convolution_native_group_norm_31 --------------------------
	.section	.nv.info.triton_red_fused__unsafe_index_convolution_native_group_norm_31,"",@"SHT_CUDA_INFO"
	.sectionflags	@""
	.align	4


	//----- nvinfo : EIATTR_CUDA_API_VERSION
	.align		4
        /*0000*/ 	.byte	0x04, 0x37
        /*0002*/ 	.short	(.L_9 - .L_8)
.L_8:
        /*0004*/ 	.word	0x0000007c


	//----- nvinfo : EIATTR_KPARAM_INFO
	.align		4
.L_9:
        /*0008*/ 	.byte	0x04, 0x17
        /*000a*/ 	.short	(.L_11 - .L_10)
.L_10:
        /*000c*/ 	.word	0x00000000
        /*0010*/ 	.short	0x0008
        /*0012*/ 	.short	0x003c
        /*0014*/ 	.byte	0x00, 0xf0, 0x11, 0x00


	//----- nvinfo : EIATTR_KPARAM_INFO
	.align		4
.L_11:
        /*0018*/ 	.byte	0x04, 0x17
        /*001a*/ 	.short	(.L_13 - .L_12)
.L_12:
        /*001c*/ 	.word	0x00000000
        /*0020*/ 	.short	0x0007
        /*0022*/ 	.short	0x0038
        /*0024*/ 	.byte	0x00, 0xf0, 0x11, 0x00


	//----- nvinfo : EIATTR_KPARAM_INFO
	.align		4
.L_13:
        /*0028*/ 	.byte	0x04, 0x17
        /*002a*/ 	.short	(.L_15 - .L_14)
.L_14:
        /*002c*/ 	.word	0x00000000
        /*0030*/ 	.short	0x0006
        /*0032*/ 	.short	0x0030
        /*0034*/ 	.byte	0x00, 0xf4, 0x21, 0x00


	//----- nvinfo : EIATTR_KPARAM_INFO
	.align		4
.L_15:
        /*0038*/ 	.byte	0x04, 0x17
        /*003a*/ 	.short	(.L_17 - .L_16)
.L_16:
        /*003c*/ 	.word	0x00000000
        /*0040*/ 	.short	0x0005
        /*0042*/ 	.short	0x0028
        /*0044*/ 	.byte	0x00, 0xf4, 0x21, 0x00


	//----- nvinfo : EIATTR_KPARAM_INFO
	.align		4
.L_17:
        /*0048*/ 	.byte	0x04, 0x17
        /*004a*/ 	.short	(.L_19 - .L_18)
.L_18:
        /*004c*/ 	.word	0x00000000
        /*0050*/ 	.short	0x0004
        /*0052*/ 	.short	0x0020
        /*0054*/ 	.byte	0x00, 0xf4, 0x21, 0x00


	//----- nvinfo : EIATTR_KPARAM_INFO
	.align		4
.L_19:
        /*0058*/ 	.byte	0x04, 0x17
        /*005a*/ 	.short	(.L_21 - .L_20)
.L_20:
        /*005c*/ 	.word	0x00000000
        /*0060*/ 	.short	0x0003
        /*0062*/ 	.short	0x0018
        /*0064*/ 	.byte	0x00, 0xf4, 0x21, 0x00


	//----- nvinfo : EIATTR_KPARAM_INFO
	.align		4
.L_21:
        /*0068*/ 	.byte	0x04, 0x17
        /*006a*/ 	.short	(.L_23 - .L_22)
.L_22:
        /*006c*/ 	.word	0x00000000
        /*0070*/ 	.short	0x0002
        /*0072*/ 	.short	0x0010
        /*0074*/ 	.byte	0x00, 0xf4, 0x21, 0x00


	//----- nvinfo : EIATTR_KPARAM_INFO
	.align		4
.L_23:
        /*0078*/ 	.byte	0x04, 0x17
        /*007a*/ 	.short	(.L_25 - .L_24)
.L_24:
        /*007c*/ 	.word	0x00000000
        /*0080*/ 	.short	0x0001
        /*0082*/ 	.short	0x0008
        /*0084*/ 	.byte	0x00, 0xf4, 0x21, 0x00


	//----- nvinfo : EIATTR_KPARAM_INFO
	.align		4
.L_25:
        /*0088*/ 	.byte	0x04, 0x17
        /*008a*/ 	.short	(.L_27 - .L_26)
.L_26:
        /*008c*/ 	.word	0x00000000
        /*0090*/ 	.short	0x0000
        /*0092*/ 	.short	0x0000
        /*0094*/ 	.byte	0x00, 0xf4, 0x21, 0x00


	//----- nvinfo : EIATTR_SPARSE_MMA_MASK
	.align		4
.L_27:
        /*0098*/ 	.byte	0x03, 0x50
        /*009a*/ 	.short	0x0000


	//----- nvinfo : EIATTR_MAXREG_COUNT
	.align		4
        /*009c*/ 	.byte	0x03, 0x1b
        /*009e*/ 	.short	0x0080


	//----- nvinfo : EIATTR_COOP_GROUP_MASK_REGIDS
	.align		4
        /*00a0*/ 	.byte	0x04, 0x29
        /*00a2*/ 	.short	(.L_29 - .L_28)


	//   ....[0]....
.L_28:
        /*00a4*/ 	.word	0xffffffff


	//   ....[1]....
        /*00a8*/ 	.word	0xffffffff


	//   ....[2]....
        /*00ac*/ 	.word	0xffffffff


	//   ....[3]....
        /*00b0*/ 	.word	0xffffffff


	//   ....[4]....
        /*00b4*/ 	.word	0xffffffff


	//   ....[5]....
        /*00b8*/ 	.word	0xffffffff


	//   ....[6]....
        /*00bc*/ 	.word	0xffffffff


	//   ....[7]....
        /*00c0*/ 	.word	0xffffffff


	//   ....[8]....
        /*00c4*/ 	.word	0xffffffff


	//----- nvinfo : EIATTR_COOP_GROUP_INSTR_OFFSETS
	.align		4
.L_29:
        /*00c8*/ 	.byte	0x04, 0x28
        /*00ca*/ 	.short	(.L_31 - .L_30)


	//   ....[0]....
.L_30:
        /*00cc*/ 	.word	0x00002670


	//   ....[1]....
        /*00d0*/ 	.word	0x00002680


	//   ....[2]....
        /*00d4*/ 	.word	0x00002690


	//   ....[3]....
        /*00d8*/ 	.word	0x000026d0


	//   ....[4]....
        /*00dc*/ 	.word	0x000027a0


	//   ....[5]....
        /*00e0*/ 	.word	0x00002850


	//   ....[6]....
        /*00e4*/ 	.word	0x00002880


	//   ....[7]....
        /*00e8*/ 	.word	0x00002960


	//   ....[8]....
        /*00ec*/ 	.word	0x000029b0


	//----- nvinfo : EIATTR_EXIT_INSTR_OFFSETS
	.align		4
.L_31:
        /*00f0*/ 	.byte	0x04, 0x1c
        /*00f2*/ 	.short	(.L_33 - .L_32)


	//   ....[0]....
.L_32:
        /*00f4*/ 	.word	0x00002b40


	//   ....[1]....
        /*00f8*/ 	.word	0x00002b90


	//----- nvinfo : EIATTR_REQNTID
	.align		4
.L_33:
        /*00fc*/ 	.byte	0x04, 0x10
        /*00fe*/ 	.short	(.L_35 - .L_34)
.L_34:
        /*0100*/ 	.word	0x00000200
        /*0104*/ 	.word	0x00000001
        /*0108*/ 	.word	0x00000001


	//----- nvinfo : EIATTR_CBANK_PARAM_SIZE
	.align		4
.L_35:
        /*010c*/ 	.byte	0x03, 0x19
        /*010e*/ 	.short	0x0040


	//----- nvinfo : EIATTR_PARAM_CBANK
	.align		4
        /*0110*/ 	.byte	0x04, 0x0a
        /*0112*/ 	.short	(.L_37 - .L_36)
	.align		4
.L_36:
        /*0114*/ 	.word	index@(.nv.constant0.triton_red_fused__unsafe_index_convolution_native_group_norm_31)
        /*0118*/ 	.short	0x0210
        /*011a*/ 	.short	0x0040


	//----- nvinfo : EIATTR_SW_WAR
	.align		4
.L_37:
        /*011c*/ 	.byte	0x04, 0x36
        /*011e*/ 	.short	(.L_39 - .L_38)
.L_38:
        /*0120*/ 	.word	0x00000008
.L_39:


//--------------------- .nv.callgraph             --------------------------
	.section	.nv.callgraph,"",@"SHT_CUDA_CALLGRAPH"
	.align	4
	.sectionentsize	8
	.align		4
        /*0000*/ 	.word	0x00000000
	.align		4
        /*0004*/ 	.word	0xffffffff
	.align		4
        /*0008*/ 	.word	0x00000000
	.align		4
        /*000c*/ 	.word	0xfffffffe
	.align		4
        /*0010*/ 	.word	0x00000000
	.align		4
        /*0014*/ 	.word	0xfffffffd
	.align		4
        /*0018*/ 	.word	0x00000000
	.align		4
        /*001c*/ 	.word	0xfffffffc


//--------------------- .text.triton_red_fused__unsafe_index_convolution_native_group_norm_31 --------------------------
	.section	.text.triton_red_fused__unsafe_index_convolution_native_group_norm_31,"ax",@progbits
	.sectionflags	@"SHF_BARRIERS=1"
	.align	128
        .global         triton_red_fused__unsafe_index_convolution_native_group_norm_31
        .type           triton_red_fused__unsafe_index_convolution_native_group_norm_31,@function
        .size           triton_red_fused__unsafe_index_convolution_native_group_norm_31,(.L_x_3 - triton_red_fused__unsafe_index_convolution_native_group_norm_31)
        .other          triton_red_fused__unsafe_index_convolution_native_group_norm_31,@"STO_CUDA_ENTRY STV_DEFAULT"
triton_red_fused__unsafe_index_convolution_native_group_norm_31:
.text.triton_red_fused__unsafe_index_convolution_native_group_norm_31:
[----:B------:R-:W0:Y:S02]  /*0000*/  LDC R1, c[0x0][0x28] ;  /* 0x00000a00ff017b82 */ /* 0x000e240000000800 */
[----:B------:R-:W1:Y:S01]  /*0010*/  S2R R51, SR_TID.X ;  /* 0x0000000000337919 */ /* 0x000e620000002100 */
[----:B------:R-:W2:Y:S01]  /*0020*/  S2UR UR5, SR_CgaCtaId ;  /* 0x00000000000579c3 */ /* 0x000ea20000008800 */
[----:B------:R-:W-:Y:S01]  /*0030*/  UMOV UR4, 0x400 ;  /* 0x0000040000047882 */ /* 0x000fe20000000000 */
[----:B------:R-:W-:Y:S01]  /*0040*/  ULDC.64 UR6, c[0x0][0x228] ;  /* 0x00008a0000067ab9 */ /* 0x000fe20000000a00 */
[----:B------:R-:W3:Y:S01]  /*0050*/  S2R R10, SR_CTAID.X ;  /* 0x00000000000a7919 */ /* 0x000ee20000002500 */
[----:B------:R-:W-:Y:S01]  /*0060*/  CS2R R40, SRZ ;  /* 0x0000000000287805 */ /* 0x000fe2000001ff00 */
[----:B------:R-:W-:Y:S01]  /*0070*/  IMAD.MOV.U32 R66, RZ, RZ, RZ ;  /* 0x000000ffff427224 */ /* 0x000fe200078e00ff */
[----:B------:R-:W-:Y:S02]  /*0080*/  CS2R R38, SRZ ;  /* 0x0000000000267805 */ /* 0x000fe4000001ff00 */
[----:B------:R-:W-:Y:S02]  /*0090*/  CS2R R36, SRZ ;  /* 0x0000000000247805 */ /* 0x000fe4000001ff00 */
[----:B------:R-:W-:-:S02]  /*00a0*/  CS2R R34, SRZ ;  /* 0x0000000000227805 */ /* 0x000fc4000001ff00 */
[----:B------:R-:W-:Y:S02]  /*00b0*/  CS2R R32, SRZ ;  /* 0x0000000000207805 */ /* 0x000fe4000001ff00 */
[----:B------:R-:W-:Y:S02]  /*00c0*/  CS2R R30, SRZ ;  /* 0x00000000001e7805 */ /* 0x000fe4000001ff00 */
[----:B------:R-:W-:Y:S02]  /*00d0*/  CS2R R28, SRZ ;  /* 0x00000000001c7805 */ /* 0x000fe4000001ff00 */
[----:B------:R-:W-:Y:S02]  /*00e0*/  CS2R R26, SRZ ;  /* 0x00000000001a7805 */ /* 0x000fe4000001ff00 */
[----:B------:R-:W-:Y:S02]  /*00f0*/  CS2R R24, SRZ ;  /* 0x0000000000187805 */ /* 0x000fe4000001ff00 */
[----:B------:R-:W-:Y:S01]  /*0100*/  CS2R R22, SRZ ;  /* 0x0000000000167805 */ /* 0x000fe2000001ff00 */
[----:B------:R-:W-:Y:S01]  /*0110*/  IMAD.MOV.U32 R21, RZ, RZ, RZ ;  /* 0x000000ffff157224 */ /* 0x000fe200078e00ff */
[----:B------:R-:W-:-:S02]  /*0120*/  CS2R R18, SRZ ;  /* 0x0000000000127805 */ /* 0x000fc4000001ff00 */
[----:B------:R-:W-:Y:S01]  /*0130*/  CS2R R16, SRZ ;  /* 0x0000000000107805 */ /* 0x000fe2000001ff00 */
[----:B------:R-:W-:Y:S01]  /*0140*/  IMAD.MOV.U32 R15, RZ, RZ, RZ ;  /* 0x000000ffff0f7224 */ /* 0x000fe200078e00ff */
[----:B------:R-:W-:Y:S01]  /*0150*/  ULDC.64 UR8, c[0x0][0x210] ;  /* 0x0000840000087ab9 */ /* 0x000fe20000000a00 */
[----:B------:R-:W-:Y:S01]  /*0160*/  ULDC.64 UR10, c[0x0][0x218] ;  /* 0x00008600000a7ab9 */ /* 0x000fe20000000a00 */
[----:B--2---:R-:W-:Y:S01]  /*0170*/  UPRMT UR4, UR5, 0x654, UR4 ;  /* 0x0000065405047896 */ /* 0x004fe20008000004 */
[--C-:B-1----:R-:W-:Y:S01]  /*0180*/  SHF.R.U32.HI R5, RZ, 0x4, R51.reuse ;  /* 0x00000004ff057819 */ /* 0x102fe20000011633 */
[----:B------:R-:W-:Y:S01]  /*0190*/  IMAD.SHL.U32 R50, R51, 0x4, RZ ;  /* 0x0000000433327824 */ /* 0x000fe200078e00ff */
[----:B------:R-:W-:Y:S02]  /*01a0*/  SHF.R.U32.HI R49, RZ, 0x6, R51 ;  /* 0x00000006ff317819 */ /* 0x000fe40000011633 */
[----:B------:R-:W-:Y:S01]  /*01b0*/  SGXT.U32 R5, R5, 0x5 ;  /* 0x000000050505781a */ /* 0x000fe20000000000 */
[----:B---3--:R-:W-:Y:S01]  /*01c0*/  IMAD.SHL.U32 R20, R10, 0x40, RZ ;  /* 0x000000400a147824 */ /* 0x008fe200078e00ff */
[----:B------:R-:W-:Y:S01]  /*01d0*/  LOP3.LUT R42, R50, 0x7fc, RZ, 0xc0, !PT ;  /* 0x000007fc322a7812 */ /* 0x000fe200078ec0ff */
[----:B------:R-:W-:Y:S01]  /*01e0*/  IMAD.SHL.U32 R0, R10, 0x80000, RZ ;  /* 0x000800000a007824 */ /* 0x000fe200078e00ff */
[----:B------:R-:W-:Y:S01]  /*01f0*/  SGXT.U32 R49, R49, 0x3 ;  /* 0x000000033131781a */ /* 0x000fe20000000000 */
[----:B------:R-:W-:Y:S01]  /*0200*/  IMAD.SHL.U32 R3, R5, 0x2000, RZ ;  /* 0x0000200005037824 */ /* 0x000fe200078e00ff */
[----:B------:R-:W-:-:S02]  /*0210*/  LOP3.LUT R67, R20, R5, RZ, 0xfc, !PT ;  /* 0x0000000514437212 */ /* 0x000fc400078efcff */
[C---:B------:R-:W-:Y:S02]  /*0220*/  LOP3.LUT R2, R51.reuse, 0xf, RZ, 0xc0, !PT ;  /* 0x0000000f33027812 */ /* 0x040fe400078ec0ff */
[----:B------:R-:W-:Y:S01]  /*0230*/  LOP3.LUT R7, R0, R3, RZ, 0xfc, !PT ;  /* 0x0000000300077212 */ /* 0x000fe200078efcff */
[----:B------:R-:W-:Y:S01]  /*0240*/  IMAD.SHL.U32 R0, R51, 0x40, RZ ;  /* 0x0000004033007824 */ /* 0x000fe200078e00ff */
[----:B------:R-:W-:Y:S01]  /*0250*/  LOP3.LUT R5, R20, 0x20, R5, 0xfe, !PT ;  /* 0x0000002014057812 */ /* 0x000fe200078efe05 */
[----:B------:R-:W-:Y:S01]  /*0260*/  IMAD.SHL.U32 R6, R67, 0x2000, RZ ;  /* 0x0000200043067824 */ /* 0x000fe200078e00ff */
[----:B------:R-:W-:Y:S01]  /*0270*/  LOP3.LUT R4, R42, 0x800, RZ, 0xfc, !PT ;  /* 0x000008002a047812 */ /* 0x000fe200078efcff */
[----:B------:R-:W-:Y:S01]  /*0280*/  IMAD.WIDE.U32 R2, R2, 0x10, RZ ;  /* 0x0000001002027825 */ /* 0x000fe200078e00ff */
[----:B------:R-:W-:Y:S02]  /*0290*/  LOP3.LUT R0, R0, 0xfc0, RZ, 0xc0, !PT ;  /* 0x00000fc000007812 */ /* 0x000fe400078ec0ff */
[----:B------:R-:W-:Y:S01]  /*02a0*/  LOP3.LUT R9, R6, 0x40000, RZ, 0xfc, !PT ;  /* 0x0004000006097812 */ /* 0x000fe200078efcff */
[----:B------:R-:W-:Y:S01]  /*02b0*/  IMAD.WIDE R6, R7, 0x4, RZ ;  /* 0x0000000407067825 */ /* 0x000fe200078e02ff */
[----:B------:R-:W-:-:S02]  /*02c0*/  LOP3.LUT R47, R0, R49, RZ, 0xfc, !PT ;  /* 0x00000031002f7212 */ /* 0x000fc400078efcff */
[----:B------:R-:W-:Y:S02]  /*02d0*/  LEA.HI R0, R0, UR4, RZ, 0x1e ;  /* 0x0000000400007c11 */ /* 0x000fe4000f8ff0ff */
[----:B------:R-:W-:Y:S02]  /*02e0*/  ISETP.GE.AND P2, PT, R5, 0x100, PT ;  /* 0x000001000500780c */ /* 0x000fe40003f46270 */
[----:B------:R-:W-:Y:S01]  /*02f0*/  SHF.R.U32.HI R8, RZ, 0x2, R4 ;  /* 0x00000002ff087819 */ /* 0x000fe20000011604 */
[----:B------:R-:W-:Y:S01]  /*0300*/  IMAD.WIDE R4, R9, 0x4, RZ ;  /* 0x0000000409047825 */ /* 0x000fe200078e02ff */
[----:B------:R-:W-:Y:S02]  /*0310*/  LOP3.LUT R48, R2, R6, RZ, 0xfc, !PT ;  /* 0x0000000602307212 */ /* 0x000fe400078efcff */
[----:B------:R-:W-:Y:S01]  /*0320*/  LOP3.LUT R6, R3, R7, RZ, 0xfc, !PT ;  /* 0x0000000703067212 */ /* 0x000fe200078efcff */
[----:B------:R-:W-:Y:S01]  /*0330*/  IMAD R47, R47, 0x4, R0 ;  /* 0x000000042f2f7824 */ /* 0x000fe200078e0200 */
[----:B------:R-:W-:-:S02]  /*0340*/  LOP3.LUT R0, R51, 0x1f0, RZ, 0xc0, !PT ;  /* 0x000001f033007812 */ /* 0x000fc400078ec0ff */
[----:B------:R-:W-:Y:S02]  /*0350*/  LOP3.LUT R46, R2, R4, RZ, 0xfc, !PT ;  /* 0x00000004022e7212 */ /* 0x000fe400078efcff */
[----:B------:R-:W-:Y:S02]  /*0360*/  LOP3.LUT R8, R8, 0x3f0, RZ, 0xc0, !PT ;  /* 0x000003f008087812 */ /* 0x000fe400078ec0ff */
[----:B------:R-:W-:Y:S01]  /*0370*/  LOP3.LUT R2, R3, R5, RZ, 0xfc, !PT ;  /* 0x0000000503027212 */ /* 0x000fe200078efcff */
[----:B------:R-:W-:Y:S01]  /*0380*/  VIADD R3, R0, UR4 ;  /* 0x0000000400037c36 */ /* 0x000fe20008000000 */
[----:B------:R-:W-:Y:S01]  /*0390*/  IADD3 R46, P0, R46, UR6, RZ ;  /* 0x000000062e2e7c10 */ /* 0x000fe2000ff1e0ff */
[----:B------:R-:W-:Y:S01]  /*03a0*/  VIADD R5, R8, UR4 ;  /* 0x0000000408057c36 */ /* 0x000fe20008000000 */
[----:B------:R-:W-:Y:S01]  /*03b0*/  LOP3.LUT R20, R20, 0x3f, R51, 0xf8, !PT ;  /* 0x0000003f14147812 */ /* 0x000fe200078ef833 */
[C---:B------:R-:W-:Y:S01]  /*03c0*/  IMAD R44, R42.reuse, 0x4, R3 ;  /* 0x000000042a2c7824 */ /* 0x040fe200078e0203 */
[----:B------:R-:W-:Y:S01]  /*03d0*/  IADD3.X R43, R2, UR7, RZ, P0, !PT ;  /* 0x00000007022b7c10 */ /* 0x000fe200087fe4ff */
[----:B------:R-:W-:Y:S01]  /*03e0*/  IMAD R42, R42, 0x4, R5 ;  /* 0x000000042a2a7824 */ /* 0x000fe200078e0205 */
[----:B------:R-:W1:Y:S01]  /*03f0*/  LDC.64 R2, c[0x0][0x210] ;  /* 0x00008400ff027b82 */ /* 0x000e620000000a00 */
[----:B------:R-:W-:Y:S01]  /*0400*/  SHF.R.S32.HI R5, RZ, 0x19, R10 ;  /* 0x00000019ff057819 */ /* 0x000fe2000001140a */
[----:B------:R-:W-:Y:S01]  /*0410*/  IMAD.SHL.U32 R12, R20, 0x400, RZ ;  /* 0x00000400140c7824 */ /* 0x000fe200078e00ff */
[----:B------:R-:W-:-:S02]  /*0420*/  IADD3 R48, P1, R48, UR6, RZ ;  /* 0x0000000630307c10 */ /* 0x000fc4000ff3e0ff */
[----:B------:R-:W-:Y:S02]  /*0430*/  SGXT R5, R5, 0x1 ;  /* 0x000000010505781a */ /* 0x000fe40000000200 */
[----:B------:R-:W-:Y:S02]  /*0440*/  SHF.R.S32.HI R13, RZ, 0x1f, R12 ;  /* 0x0000001fff0d7819 */ /* 0x000fe4000001140c */
[----:B------:R-:W-:Y:S02]  /*0450*/  LEA.HI R5, R5, R20, RZ, 0x6 ;  /* 0x0000001405057211 */ /* 0x000fe400078f30ff */
[C---:B------:R-:W-:Y:S01]  /*0460*/  SHF.L.U64.HI R13, R12.reuse, 0x2, R13 ;  /* 0x000000020c0d7819 */ /* 0x040fe2000001020d */
[----:B------:R-:W-:Y:S01]  /*0470*/  IMAD.SHL.U32 R12, R12, 0x4, RZ ;  /* 0x000000040c0c7824 */ /* 0x000fe200078e00ff */
[----:B------:R-:W-:Y:S02]  /*0480*/  LOP3.LUT R5, R5, 0x7fffffc0, RZ, 0xc0, !PT ;  /* 0x7fffffc005057812 */ /* 0x000fe400078ec0ff */
[----:B------:R-:W-:-:S02]  /*0490*/  ISETP.GE.AND P0, PT, R20, 0x100, PT ;  /* 0x000001001400780c */ /* 0x000fc40003f06270 */
[----:B------:R-:W-:Y:S01]  /*04a0*/  LOP3.LUT R14, R51, 0x3f, RZ, 0xc0, !PT ;  /* 0x0000003f330e7812 */ /* 0x000fe200078ec0ff */
[----:B------:R-:W-:Y:S01]  /*04b0*/  IMAD.IADD R0, R20, 0x1, -R5 ;  /* 0x0000000114007824 */ /* 0x000fe200078e0a05 */
[----:B------:R-:W-:Y:S01]  /*04c0*/  IADD3.X R45, R6, UR7, RZ, P1, !PT ;  /* 0x00000007062d7c10 */ /* 0x000fe20008ffe4ff */
[----:B------:R-:W-:Y:S02]  /*04d0*/  ULDC.64 UR6, c[0x0][0x208] ;  /* 0x0000820000067ab9 */ /* 0x000fe40000000a00 */
[----:B------:R-:W-:Y:S02]  /*04e0*/  IMAD.SHL.U32 R0, R0, 0x2, RZ ;  /* 0x0000000200007824 */ /* 0x000fe400078e00ff */
[----:B-1----:R-:W-:-:S07]  /*04f0*/  IMAD.WIDE.U32 R2, R49, 0x8, R2 ;  /* 0x0000000831027825 */ /* 0x002fce00078e0002 */
.L_x_1:
[----:B------:R-:W1:Y:S01]  /*0500*/  LDC.64 R70, c[0x0][0x210] ;  /* 0x00008400ff467b82 */ /* 0x000e620000000a00 */
[----:B0-----:R-:W-:Y:S01]  /*0510*/  LOP3.LUT R5, R66, 0xc, RZ, 0xc0, !PT ;  /* 0x0000000c42057812 */ /* 0x001fe200078ec0ff */
[----:B------:R-:W2:Y:S01]  /*0520*/  LDG.E.EL.64 R56, desc[UR6][R2.64] ;  /* 0x0000000602387981 */ /* 0x000ea2000c2e1b00 */
[----:B------:R-:W-:-:S03]  /*0530*/  SHF.R.U64 R8, R41, 0x5, R40 ;  /* 0x0000000529087819 */ /* 0x000fc60000001228 */
[----:B------:R-:W3:Y:S01]  /*0540*/  LDG.E.EL.64 R54, desc[UR6][R2.64+0x40] ;  /* 0x0000400602367981 */ /* 0x000ee2000c2e1b00 */
[----:B------:R-:W-:Y:S01]  /*0550*/  LOP3.LUT R8, R8, 0x78, RZ, 0xc0, !PT ;  /* 0x0000007808087812 */ /* 0x000fe200078ec0ff */
[----:B------:R-:W0:Y:S01]  /*0560*/  LDC.64 R58, c[0x0][0x220] ;  /* 0x00008800ff3a7b82 */ /* 0x000e220000000a00 */
[----:B-1----:R-:W-:-:S05]  /*0570*/  IMAD.WIDE.U32 R70, R5, 0x8, R70 ;  /* 0x0000000805467825 */ /* 0x002fca00078e0046 */
[----:B------:R-:W4:Y:S01]  /*0580*/  LDG.E.EL.64 R52, desc[UR6][R70.64] ;  /* 0x0000000646347981 */ /* 0x000f22000c2e1b00 */
[----:B------:R-:W-:-:S03]  /*0590*/  IADD3 R8, P1, R8, UR8, RZ ;  /* 0x0000000808087c10 */ /* 0x000fc6000ff3e0ff */
[----:B------:R-:W5:Y:S02]  /*05a0*/  LDG.E.EL.64 R10, desc[UR6][R70.64+0x8] ;  /* 0x00000806460a7981 */ /* 0x000f64000c2e1b00 */
[----:B------:R-:W-:Y:S02]  /*05b0*/  IMAD.X R9, RZ, RZ, UR9, P1 ;  /* 0x00000009ff097e24 */ /* 0x000fe400088e06ff */
[----:B------:R-:W5:Y:S04]  /*05c0*/  LDG.E.EL.64 R6, desc[UR6][R70.64+0x10] ;  /* 0x0000100646067981 */ /* 0x000f68000c2e1b00 */
[----:B------:R-:W5:Y:S04]  /*05d0*/  LDG.E.EL.64 R8, desc[UR6][R8.64] ;  /* 0x0000000608087981 */ /* 0x000f68000c2e1b00 */
[----:B------:R2:W5:Y:S01]  /*05e0*/  LDG.E.EL.64 R4, desc[UR6][R70.64+0x18] ;  /* 0x0000180646047981 */ /* 0x000562000c2e1b00 */
[----:B------:R-:W-:-:S04]  /*05f0*/  SHF.R.U32.HI R69, RZ, 0xc, R41 ;  /* 0x0000000cff457819 */ /* 0x000fc80000011629 */
[----:B------:R-:W-:Y:S02]  /*0600*/  LOP3.LUT R73, R69, R0, RZ, 0xfc, !PT ;  /* 0x0000000045497212 */ /* 0x000fe400078efcff */
[----:B------:R-:W-:Y:S02]  /*0610*/  CS2R R64, SRZ ;  /* 0x0000000000407805 */ /* 0x000fe4000001ff00 */
[----:B------:R-:W-:Y:S02]  /*0620*/  CS2R R62, SRZ ;  /* 0x00000000003e7805 */ /* 0x000fe4000001ff00 */
[----:B------:R-:W-:Y:S01]  /*0630*/  CS2R R60, SRZ ;  /* 0x00000000003c7805 */ /* 0x000fe2000001ff00 */
[----:B0-----:R-:W-:Y:S01]  /*0640*/  IMAD.WIDE R72, R73, 0x4, R58 ;  /* 0x0000000449487825 */ /* 0x001fe200078e023a */
[----:B------:R-:W-:-:S04]  /*0650*/  CS2R R58, SRZ ;  /* 0x00000000003a7805 */ /* 0x000fc8000001ff00 */
[----:B------:R-:W5:Y:S04]  /*0660*/  @!P0 LDG.E.EL R65, desc[UR6][R72.64] ;  /* 0x0000000648418981 */ /* 0x000f68000c2e1900 */
[----:B------:R-:W5:Y:S04]  /*0670*/  @!P0 LDG.E.EL R64, desc[UR6][R72.64] ;  /* 0x0000000648408981 */ /* 0x000f68000c2e1900 */
[----:B------:R-:W5:Y:S04]  /*0680*/  @!P0 LDG.E.EL R63, desc[UR6][R72.64] ;  /* 0x00000006483f8981 */ /* 0x000f68000c2e1900 */
[----:B------:R-:W5:Y:S04]  /*0690*/  @!P0 LDG.E.EL R58, desc[UR6][R72.64] ;  /* 0x00000006483a8981 */ /* 0x000f68000c2e1900 */
[----:B------:R-:W5:Y:S04]  /*06a0*/  @!P0 LDG.E.EL R62, desc[UR6][R72.64] ;  /* 0x00000006483e8981 */ /* 0x000f68000c2e1900 */
[----:B------:R-:W5:Y:S04]  /*06b0*/  @!P0 LDG.E.EL R61, desc[UR6][R72.64] ;  /* 0x00000006483d8981 */ /* 0x000f68000c2e1900 */
[----:B------:R-:W5:Y:S04]  /*06c0*/  @!P0 LDG.E.EL R60, desc[UR6][R72.64] ;  /* 0x00000006483c8981 */ /* 0x000f68000c2e1900 */
[----:B------:R0:W5:Y:S01]  /*06d0*/  @!P0 LDG.E.EL R59, desc[UR6][R72.64] ;  /* 0x00000006483b8981 */ /* 0x000162000c2e1900 */
[----:B------:R-:W-:Y:S01]  /*06e0*/  IMAD.SHL.U32 R69, R69, 0x200, RZ ;  /* 0x0000020045457824 */ /* 0x000fe200078e00ff */
[----:B--2---:R-:W-:-:S02]  /*06f0*/  SHF.R.U32.HI R70, RZ, 0x1a, R57 ;  /* 0x0000001aff467819 */ /* 0x004fc40000011639 */
[----:B------:R-:W-:Y:S02]  /*0700*/  LEA R71, P1, R56, UR10, 0x2 ;  /* 0x0000000a38477c11 */ /* 0x000fe4000f8210ff */
[----:B------:R-:W-:Y:S02]  /*0710*/  LOP3.LUT R70, R70, 0x20, RZ, 0xc0, !PT ;  /* 0x0000002046467812 */ /* 0x000fe400078ec0ff */
[----:B------:R-:W-:Y:S02]  /*0720*/  LEA.HI.X R56, R56, UR11, R57, 0x2, P1 ;  /* 0x0000000b38387c11 */ /* 0x000fe400088f1439 */
[----:B------:R-:W-:Y:S02]  /*0730*/  IADD3 R70, P4, R70, R71, RZ ;  /* 0x0000004746467210 */ /* 0x000fe40007f9e0ff */
[----:B---3--:R-:W-:-:S04]  /*0740*/  SHF.R.U32.HI R74, RZ, 0x1a, R55 ;  /* 0x0000001aff4a7819 */ /* 0x008fc80000011637 */
[----:B------:R-:W-:Y:S02]  /*0750*/  LOP3.LUT R74, R74, 0x20, RZ, 0xc0, !PT ;  /* 0x000000204a4a7812 */ /* 0x000fe400078ec0ff */
[--C-:B----4-:R-:W-:Y:S02]  /*0760*/  SHF.R.U32.HI R75, RZ, 0x1c, R53.reuse ;  /* 0x0000001cff4b7819 */ /* 0x110fe40000011635 */
[----:B------:R-:W-:Y:S02]  /*0770*/  SHF.R.U32.HI R68, RZ, 0x1c, R53 ;  /* 0x0000001cff447819 */ /* 0x000fe40000011635 */
[----:B------:R-:W-:Y:S02]  /*0780*/  LOP3.LUT R75, R75, 0x8, RZ, 0xc0, !PT ;  /* 0x000000084b4b7812 */ /* 0x000fe400078ec0ff */
[----:B------:R-:W-:Y:S02]  /*0790*/  LOP3.LUT R57, R68, 0x8, RZ, 0xc0, !PT ;  /* 0x0000000844397812 */ /* 0x000fe400078ec0ff */
[----:B------:R-:W-:-:S02]  /*07a0*/  IADD3 R75, P1, R52, R75, RZ ;  /* 0x0000004b344b7210 */ /* 0x000fc40007f3e0ff */
[----:B------:R-:W-:Y:S02]  /*07b0*/  IADD3 R71, P3, R52, R57, RZ ;  /* 0x0000003934477210 */ /* 0x000fe40007f7e0ff */
[C---:B------:R-:W-:Y:S01]  /*07c0*/  LEA R57, P5, R54.reuse, UR10, 0x2 ;  /* 0x0000000a36397c11 */ /* 0x040fe2000f8a10ff */
[--C-:B------:R-:W-:Y:S02]  /*07d0*/  IMAD.X R76, RZ, RZ, R53.reuse, P1 ;  /* 0x000000ffff4c7224 */ /* 0x100fe400008e0635 */
[----:B------:R-:W-:Y:S01]  /*07e0*/  IMAD.X R68, RZ, RZ, R53, P3 ;  /* 0x000000ffff447224 */ /* 0x000fe200018e0635 */
[----:B-----5:R-:W-:Y:S02]  /*07f0*/  SHF.R.U32.HI R53, RZ, 0x1c, R11 ;  /* 0x0000001cff357819 */ /* 0x020fe4000001160b */
[----:B0-----:R-:W-:Y:S02]  /*0800*/  LEA.HI.X R72, R54, UR11, R55, 0x2, P5 ;  /* 0x0000000b36487c11 */ /* 0x001fe4000a8f1437 */
[----:B------:R-:W-:-:S02]  /*0810*/  IADD3 R74, P1, R74, R57, RZ ;  /* 0x000000394a4a7210 */ /* 0x000fc40007f3e0ff */
[----:B------:R-:W-:Y:S02]  /*0820*/  SHF.R.U32.HI R57, RZ, 0x1c, R11 ;  /* 0x0000001cff397819 */ /* 0x000fe4000001160b */
[----:B------:R-:W-:Y:S01]  /*0830*/  LOP3.LUT R53, R53, 0x8, RZ, 0xc0, !PT ;  /* 0x0000000835357812 */ /* 0x000fe200078ec0ff */
[----:B------:R-:W-:Y:S01]  /*0840*/  IMAD.X R73, RZ, RZ, R56, P4 ;  /* 0x000000ffff497224 */ /* 0x000fe200020e0638 */
[----:B------:R-:W-:Y:S01]  /*0850*/  LOP3.LUT R57, R57, 0x8, RZ, 0xc0, !PT ;  /* 0x0000000839397812 */ /* 0x000fe200078ec0ff */
[----:B------:R-:W-:Y:S01]  /*0860*/  IMAD.X R72, RZ, RZ, R72, P1 ;  /* 0x000000ffff487224 */ /* 0x000fe200008e0648 */
[----:B------:R-:W-:Y:S02]  /*0870*/  LEA R52, P5, R71, R74, 0x5 ;  /* 0x0000004a47347211 */ /* 0x000fe400078a28ff */
[----:B------:R-:W-:Y:S02]  /*0880*/  IADD3 R56, P1, R10, R53, RZ ;  /* 0x000000350a387210 */ /* 0x000fe40007f3e0ff */
[----:B------:R-:W-:-:S02]  /*0890*/  LEA R54, P4, R75, R70, 0x5 ;  /* 0x000000464b367211 */ /* 0x000fc400078828ff */
[----:B------:R-:W-:Y:S02]  /*08a0*/  SHF.R.U32.HI R79, RZ, 0x1c, R9 ;  /* 0x0000001cff4f7819 */ /* 0x000fe40000011609 */
[----:B------:R-:W-:Y:S02]  /*08b0*/  IADD3 R57, P3, R10, R57, RZ ;  /* 0x000000390a397210 */ /* 0x000fe40007f7e0ff */
[----:B------:R-:W-:Y:S01]  /*08c0*/  LEA.HI.X R53, R71, R72, R68, 0x5, P5 ;  /* 0x0000004847357211 */ /* 0x000fe200028f2c44 */
[----:B------:R-:W-:Y:S01]  /*08d0*/  IMAD.X R71, RZ, RZ, R11, P1 ;  /* 0x000000ffff477224 */ /* 0x000fe200008e060b */
[----:B------:R-:W-:Y:S02]  /*08e0*/  LEA.HI.X R55, R75, R73, R76, 0x5, P4 ;  /* 0x000000494b377211 */ /* 0x000fe400020f2c4c */
[----:B------:R-:W-:Y:S02]  /*08f0*/  LEA R10, P1, R56, R70, 0x5 ;  /* 0x00000046380a7211 */ /* 0x000fe400078228ff */
[----:B------:R-:W-:-:S02]  /*0900*/  SHF.R.U32.HI R75, RZ, 0x1c, R9 ;  /* 0x0000001cff4b7819 */ /* 0x000fc40000011609 */
[----:B------:R-:W-:Y:S01]  /*0910*/  LOP3.LUT R79, R79, 0x8, RZ, 0xc0, !PT ;  /* 0x000000084f4f7812 */ /* 0x000fe200078ec0ff */
[----:B------:R-:W-:Y:S01]  /*0920*/  IMAD.X R68, RZ, RZ, R11, P3 ;  /* 0x000000ffff447224 */ /* 0x000fe200018e060b */
[----:B------:R-:W-:Y:S02]  /*0930*/  SHF.R.U32.HI R77, RZ, 0x1c, R9 ;  /* 0x0000001cff4d7819 */ /* 0x000fe40000011609 */
[----:B------:R-:W-:Y:S02]  /*0940*/  LEA.HI.X R11, R56, R73, R71, 0x5, P1 ;  /* 0x00000049380b7211 */ /* 0x000fe400008f2c47 */
[----:B------:R-:W-:Y:S02]  /*0950*/  LOP3.LUT R71, R75, 0x8, RZ, 0xc0, !PT ;  /* 0x000000084b477812 */ /* 0x000fe400078ec0ff */
[----:B------:R-:W-:Y:S02]  /*0960*/  IADD3 R79, P4, R8, R79, RZ ;  /* 0x0000004f084f7210 */ /* 0x000fe40007f9e0ff */
[----:B------:R-:W-:-:S02]  /*0970*/  LOP3.LUT R77, R77, 0x8, RZ, 0xc0, !PT ;  /* 0x000000084d4d7812 */ /* 0x000fc400078ec0ff */
[----:B------:R-:W-:Y:S01]  /*0980*/  IADD3 R71, P3, R8, R71, RZ ;  /* 0x0000004708477210 */ /* 0x000fe20007f7e0ff */
[--C-:B------:R-:W-:Y:S01]  /*0990*/  IMAD.X R80, RZ, RZ, R9.reuse, P4 ;  /* 0x000000ffff507224 */ /* 0x100fe200020e0609 */
[----:B------:R-:W-:Y:S02]  /*09a0*/  IADD3 R75, P5, R8, R77, RZ ;  /* 0x0000004d084b7210 */ /* 0x000fe40007fbe0ff */
[----:B------:R-:W-:Y:S01]  /*09b0*/  LEA R54, P4, R79, R54, 0x8 ;  /* 0x000000364f367211 */ /* 0x000fe200078840ff */
[--C-:B------:R-:W-:Y:S01]  /*09c0*/  IMAD.X R76, RZ, RZ, R9.reuse, P3 ;  /* 0x000000ffff4c7224 */ /* 0x100fe200018e0609 */
[----:B------:R-:W-:Y:S01]  /*09d0*/  LEA R10, P3, R71, R10, 0x8 ;  /* 0x0000000a470a7211 */ /* 0x000fe200078640ff */
[----:B------:R-:W-:Y:S01]  /*09e0*/  IMAD.X R78, RZ, RZ, R9, P5 ;  /* 0x000000ffff4e7224 */ /* 0x000fe200028e0609 */
[----:B------:R-:W-:Y:S02]  /*09f0*/  LEA.HI.X R55, R79, R55, R80, 0x8, P4 ;  /* 0x000000374f377211 */ /* 0x000fe400020f4450 */
[----:B------:R-:W-:-:S02]  /*0a00*/  LEA R52, P5, R75, R52, 0x8 ;  /* 0x000000344b347211 */ /* 0x000fc400078a40ff */
[--C-:B------:R-:W-:Y:S02]  /*0a10*/  SHF.R.U32.HI R79, RZ, 0x1c, R9.reuse ;  /* 0x0000001cff4f7819 */ /* 0x100fe40000011609 */
[--C-:B------:R-:W-:Y:S02]  /*0a20*/  SHF.R.U32.HI R81, RZ, 0x1c, R9.reuse ;  /* 0x0000001cff517819 */ /* 0x100fe40000011609 */
[----:B------:R-:W-:Y:S02]  /*0a30*/  LEA R56, P1, R57, R74, 0x5 ;  /* 0x0000004a39387211 */ /* 0x000fe400078228ff */
[----:B------:R-:W-:Y:S02]  /*0a40*/  LEA.HI.X R11, R71, R11, R76, 0x8, P3 ;  /* 0x0000000b470b7211 */ /* 0x000fe400018f444c */
[----:B------:R-:W-:Y:S02]  /*0a50*/  LEA.HI.X R53, R75, R53, R78, 0x8, P5 ;  /* 0x000000354b357211 */ /* 0x000fe400028f444e */
[----:B------:R-:W-:-:S02]  /*0a60*/  SHF.R.U32.HI R71, RZ, 0x1c, R9 ;  /* 0x0000001cff477819 */ /* 0x000fc40000011609 */
[----:B------:R-:W-:Y:S02]  /*0a70*/  LOP3.LUT R79, R79, 0x8, RZ, 0xc0, !PT ;  /* 0x000000084f4f7812 */ /* 0x000fe400078ec0ff */
[--C-:B------:R-:W-:Y:S02]  /*0a80*/  SHF.R.U32.HI R75, RZ, 0x1c, R9.reuse ;  /* 0x0000001cff4b7819 */ /* 0x100fe40000011609 */
[----:B------:R-:W-:Y:S02]  /*0a90*/  SHF.R.U32.HI R77, RZ, 0x1c, R9 ;  /* 0x0000001cff4d7819 */ /* 0x000fe40000011609 */
[----:B------:R-:W-:Y:S02]  /*0aa0*/  LOP3.LUT R81, R81, 0x8, RZ, 0xc0, !PT ;  /* 0x0000000851517812 */ /* 0x000fe400078ec0ff */
[----:B------:R-:W-:Y:S01]  /*0ab0*/  LEA.HI.X R57, R57, R72, R68, 0x5, P1 ;  /* 0x0000004839397211 */ /* 0x000fe200008f2c44 */
[----:B------:R-:W-:Y:S01]  /*0ac0*/  IMAD.WIDE.U32 R54, R69, 0x4, R54 ;  /* 0x0000000445367825 */ /* 0x000fe200078e0036 */
[----:B------:R-:W-:-:S02]  /*0ad0*/  LOP3.LUT R71, R71, 0x8, RZ, 0xc0, !PT ;  /* 0x0000000847477812 */ /* 0x000fc400078ec0ff */
[----:B------:R-:W-:Y:S02]  /*0ae0*/  IADD3 R68, P4, R8, R79, RZ ;  /* 0x0000004f08447210 */ /* 0x000fe40007f9e0ff */
[----:B------:R-:W-:Y:S02]  /*0af0*/  LOP3.LUT R75, R75, 0x8, RZ, 0xc0, !PT ;  /* 0x000000084b4b7812 */ /* 0x000fe400078ec0ff */
[----:B------:R-:W-:Y:S02]  /*0b00*/  LOP3.LUT R77, R77, 0x8, RZ, 0xc0, !PT ;  /* 0x000000084d4d7812 */ /* 0x000fe400078ec0ff */
[----:B------:R-:W-:Y:S02]  /*0b10*/  IADD3 R81, P5, R8, R81, RZ ;  /* 0x0000005108517210 */ /* 0x000fe40007fbe0ff */
[----:B------:R-:W-:Y:S01]  /*0b20*/  IADD3 R76, P6, R8, R71, RZ ;  /* 0x00000047084c7210 */ /* 0x000fe20007fde0ff */
[----:B------:R-:W-:Y:S01]  /*0b30*/  IMAD.X R71, RZ, RZ, R9, P4 ;  /* 0x000000ffff477224 */ /* 0x000fe200020e0609 */
[----:B------:R-:W-:-:S02]  /*0b40*/  IADD3 R75, P1, R8, R75, RZ ;  /* 0x0000004b084b7210 */ /* 0x000fc40007f3e0ff */
[----:B------:R-:W-:Y:S01]  /*0b50*/  IADD3 R77, P3, R8, R77, RZ ;  /* 0x0000004d084d7210 */ /* 0x000fe20007f7e0ff */
[--C-:B------:R-:W-:Y:S01]  /*0b60*/  IMAD.X R82, RZ, RZ, R9.reuse, P5 ;  /* 0x000000ffff527224 */ /* 0x100fe200028e0609 */
[----:B------:R-:W-:Y:S02]  /*0b70*/  IADD3 R8, P4, R54, R12, RZ ;  /* 0x0000000c36087210 */ /* 0x000fe40007f9e0ff */
[C---:B------:R-:W-:Y:S01]  /*0b80*/  LEA R54, P5, R68.reuse, R56, 0x8 ;  /* 0x0000003844367211 */ /* 0x040fe200078a40ff */
[--C-:B------:R-:W-:Y:S02]  /*0b90*/  IMAD.X R79, RZ, RZ, R9.reuse, P6 ;  /* 0x000000ffff4f7224 */ /* 0x100fe400030e0609 */
[--C-:B------:R-:W-:Y:S02]  /*0ba0*/  IMAD.X R78, RZ, RZ, R9.reuse, P1 ;  /* 0x000000ffff4e7224 */ /* 0x100fe400008e0609 */
[----:B------:R-:W-:Y:S02]  /*0bb0*/  IMAD.X R80, RZ, RZ, R9, P3 ;  /* 0x000000ffff507224 */ /* 0x000fe400018e0609 */
[----:B------:R-:W-:Y:S01]  /*0bc0*/  IMAD.X R9, R55, 0x1, R13, P4 ;  /* 0x0000000137097824 */ /* 0x000fe200020e060d */
[----:B------:R-:W-:Y:S01]  /*0bd0*/  LEA.HI.X R55, R68, R57, R71, 0x8, P5 ;  /* 0x0000003944377211 */ /* 0x000fe200028f4447 */
[----:B------:R-:W-:-:S04]  /*0be0*/  IMAD.WIDE.U32 R52, R69, 0x4, R52 ;  /* 0x0000000445347825 */ /* 0x000fc800078e0034 */
[----:B------:R-:W-:Y:S01]  /*0bf0*/  IMAD.WIDE.U32 R10, R69, 0x4, R10 ;  /* 0x00000004450a7825 */ /* 0x000fe200078e000a */
[----:B------:R-:W-:-:S03]  /*0c00*/  IADD3 R52, P1, R52, R12, RZ ;  /* 0x0000000c34347210 */ /* 0x000fc60007f3e0ff */
[----:B------:R-:W-:Y:S01]  /*0c10*/  IMAD.WIDE.U32 R54, R69, 0x4, R54 ;  /* 0x0000000445367825 */ /* 0x000fe200078e0036 */
[----:B------:R-:W-:Y:S02]  /*0c20*/  IADD3 R56, P3, R10, R12, RZ ;  /* 0x0000000c0a387210 */ /* 0x000fe40007f7e0ff */
[----:B------:R-:W-:Y:S01]  /*0c30*/  SHF.R.U32.HI R85, RZ, 0x1c, R7 ;  /* 0x0000001cff557819 */ /* 0x000fe20000011607 */
[--C-:B------:R-:W-:Y:S01]  /*0c40*/  IMAD.X R53, R53, 0x1, R13.reuse, P1 ;  /* 0x0000000135357824 */ /* 0x100fe200008e060d */
[----:B------:R-:W-:Y:S01]  /*0c50*/  IADD3 R10, P1, R54, R12, RZ ;  /* 0x0000000c360a7210 */ /* 0x000fe20007f3e0ff */
[----:B------:R-:W-:Y:S01]  /*0c60*/  IMAD.MOV.U32 R68, RZ, RZ, RZ ;  /* 0x000000ffff447224 */ /* 0x000fe200078e00ff */
[----:B------:R-:W-:Y:S01]  /*0c70*/  LOP3.LUT R85, R85, 0x8, RZ, 0xc0, !PT ;  /* 0x0000000855557812 */ /* 0x000fe200078ec0ff */
[----:B------:R-:W-:Y:S01]  /*0c80*/  IMAD.X R57, R11, 0x1, R13, P3 ;  /* 0x000000010b397824 */ /* 0x000fe200018e060d */
[----:B------:R-:W-:Y:S01]  /*0c90*/  SHF.R.U32.HI R83, RZ, 0x1c, R7 ;  /* 0x0000001cff537819 */ /* 0x000fe20000011607 */
[----:B------:R-:W-:Y:S01]  /*0ca0*/  IMAD.X R11, R55, 0x1, R13, P1 ;  /* 0x00000001370b7824 */ /* 0x000fe200008e060d */
[----:B------:R-:W-:Y:S01]  /*0cb0*/  SHF.R.U32.HI R55, RZ, 0x1c, R5 ;  /* 0x0000001cff377819 */ /* 0x000fe20000011605 */
[----:B------:R-:W-:Y:S01]  /*0cc0*/  IMAD.MOV.U32 R71, RZ, RZ, RZ ;  /* 0x000000ffff477224 */ /* 0x000fe200078e00ff */
[----:B------:R0:W2:Y:S01]  /*0cd0*/  @!P0 LDG.E.EL R68, desc[UR6][R8.64] ;  /* 0x0000000608448981 */ /* 0x0000a2000c2e1900 */
[----:B------:R-:W-:Y:S01]  /*0ce0*/  IMAD.MOV.U32 R54, RZ, RZ, RZ ;  /* 0x000000ffff367224 */ /* 0x000fe200078e00ff */
[----:B------:R-:W-:-:S02]  /*0cf0*/  LOP3.LUT R83, R83, 0x8, RZ, 0xc0, !PT ;  /* 0x0000000853537812 */ /* 0x000fc400078ec0ff */
[----:B------:R-:W-:Y:S01]  /*0d00*/  LOP3.LUT R55, R55, 0x8, RZ, 0xc0, !PT ;  /* 0x0000000837377812 */ /* 0x000fe200078ec0ff */
[----:B------:R1:W3:Y:S01]  /*0d10*/  @!P0 LDG.E.EL R71, desc[UR6][R52.64] ;  /* 0x0000000634478981 */ /* 0x0002e2000c2e1900 */
[----:B0-----:R-:W-:-:S03]  /*0d20*/  IADD3 R8, P1, R6, R85, RZ ;  /* 0x0000005506087210 */ /* 0x001fc60007f3e0ff */
[----:B------:R0:W4:Y:S01]  /*0d30*/  @!P0 LDG.E.EL R54, desc[UR6][R56.64] ;  /* 0x0000000638368981 */ /* 0x000122000c2e1900 */
[----:B------:R-:W-:Y:S02]  /*0d40*/  SHF.R.U32.HI R9, RZ, 0x1c, R5 ;  /* 0x0000001cff097819 */ /* 0x000fe40000011605 */
[----:B------:R-:W-:Y:S01]  /*0d50*/  IADD3 R83, P3, R6, R83, RZ ;  /* 0x0000005306537210 */ /* 0x000fe20007f7e0ff */
[--C-:B-1----:R-:W-:Y:S01]  /*0d60*/  IMAD.X R52, RZ, RZ, R7.reuse, P1 ;  /* 0x000000ffff347224 */ /* 0x102fe200008e0607 */
[----:B------:R-:W-:Y:S02]  /*0d70*/  LOP3.LUT R9, R9, 0x8, RZ, 0xc0, !PT ;  /* 0x0000000809097812 */ /* 0x000fe400078ec0ff */
[----:B------:R-:W-:Y:S02]  /*0d80*/  LEA R6, P5, R8, R70, 0x5 ;  /* 0x0000004608067211 */ /* 0x000fe400078a28ff */
[----:B0-----:R-:W-:Y:S01]  /*0d90*/  IADD3 R56, P1, R4, R55, RZ ;  /* 0x0000003704387210 */ /* 0x001fe20007f3e0ff */
[----:B------:R-:W-:Y:S01]  /*0da0*/  IMAD.X R7, RZ, RZ, R7, P3 ;  /* 0x000000ffff077224 */ /* 0x000fe200018e0607 */
[----:B------:R-:W-:-:S02]  /*0db0*/  IADD3 R9, P4, R4, R9, RZ ;  /* 0x0000000904097210 */ /* 0x000fc40007f9e0ff */
[----:B------:R-:W-:Y:S01]  /*0dc0*/  LEA R53, P3, R83, R74, 0x5 ;  /* 0x0000004a53357211 */ /* 0x000fe200078628ff */
[--C-:B------:R-:W-:Y:S01]  /*0dd0*/  IMAD.X R57, RZ, RZ, R5.reuse, P1 ;  /* 0x000000ffff397224 */ /* 0x100fe200008e0605 */
[----:B------:R-:W-:Y:S02]  /*0de0*/  LEA.HI.X R52, R8, R73, R52, 0x5, P5 ;  /* 0x0000004908347211 */ /* 0x000fe400028f2c34 */
[----:B------:R-:W-:Y:S01]  /*0df0*/  LEA R6, P1, R81, R6, 0x8 ;  /* 0x0000000651067211 */ /* 0x000fe200078240ff */
[----:B------:R-:W-:Y:S01]  /*0e00*/  IMAD.X R55, RZ, RZ, R5, P4 ;  /* 0x000000ffff377224 */ /* 0x000fe200020e0605 */
[----:B------:R-:W-:Y:S02]  /*0e10*/  LEA.HI.X R5, R83, R72, R7, 0x5, P3 ;  /* 0x0000004853057211 */ /* 0x000fe400018f2c07 */
[----:B------:R-:W-:Y:S02]  /*0e20*/  LEA.HI.X R7, R81, R52, R82, 0x8, P1 ;  /* 0x0000003451077211 */ /* 0x000fe400008f4452 */
[----:B------:R-:W-:-:S02]  /*0e30*/  LEA R52, P1, R76, R53, 0x8 ;  /* 0x000000354c347211 */ /* 0x000fc400078240ff */
[----:B------:R-:W-:Y:S02]  /*0e40*/  LEA R8, P4, R56, R70, 0x5 ;  /* 0x0000004638087211 */ /* 0x000fe400078828ff */
[C---:B------:R-:W-:Y:S02]  /*0e50*/  LEA R4, P5, R9.reuse, R74, 0x5 ;  /* 0x0000004a09047211 */ /* 0x040fe400078a28ff */
[----:B------:R-:W-:Y:S02]  /*0e60*/  LEA.HI.X R53, R76, R5, R79, 0x8, P1 ;  /* 0x000000054c357211 */ /* 0x000fe400008f444f */
[----:B------:R-:W-:Y:S02]  /*0e70*/  LEA.HI.X R73, R56, R73, R57, 0x5, P4 ;  /* 0x0000004938497211 */ /* 0x000fe400020f2c39 */
[----:B------:R-:W-:Y:S02]  /*0e80*/  LEA.HI.X R72, R9, R72, R55, 0x5, P5 ;  /* 0x0000004809487211 */ /* 0x000fe400028f2c37 */
[----:B------:R-:W-:-:S02]  /*0e90*/  LEA R8, P3, R75, R8, 0x8 ;  /* 0x000000084b087211 */ /* 0x000fc400078640ff */
[----:B------:R-:W-:Y:S01]  /*0ea0*/  LEA R4, P4, R77, R4, 0x8 ;  /* 0x000000044d047211 */ /* 0x000fe200078840ff */
[----:B------:R-:W-:Y:S01]  /*0eb0*/  IMAD.WIDE.U32 R6, R69, 0x4, R6 ;  /* 0x0000000445067825 */ /* 0x000fe200078e0006 */
[----:B------:R-:W-:Y:S02]  /*0ec0*/  LEA.HI.X R9, R75, R73, R78, 0x8, P3 ;  /* 0x000000494b097211 */ /* 0x000fe400018f444e */
[----:B------:R-:W-:Y:S01]  /*0ed0*/  LEA.HI.X R5, R77, R72, R80, 0x8, P4 ;  /* 0x000000484d057211 */ /* 0x000fe200020f4450 */
[----:B------:R-:W-:Y:S01]  /*0ee0*/  IMAD.WIDE.U32 R52, R69, 0x4, R52 ;  /* 0x0000000445347825 */ /* 0x000fe200078e0034 */
[----:B------:R-:W-:-:S03]  /*0ef0*/  IADD3 R6, P1, R6, R12, RZ ;  /* 0x0000000c06067210 */ /* 0x000fc60007f3e0ff */
[----:B------:R-:W-:Y:S01]  /*0f00*/  IMAD.WIDE.U32 R8, R69, 0x4, R8 ;  /* 0x0000000445087825 */ /* 0x000fe200078e0008 */
[----:B------:R-:W-:-:S03]  /*0f10*/  IADD3 R52, P3, R52, R12, RZ ;  /* 0x0000000c34347210 */ /* 0x000fc60007f7e0ff */
[----:B------:R-:W-:-:S04]  /*0f20*/  IMAD.WIDE.U32 R4, R69, 0x4, R4 ;  /* 0x0000000445047825 */ /* 0x000fc800078e0004 */
[----:B------:R-:W-:Y:S02]  /*0f30*/  IMAD.MOV.U32 R55, RZ, RZ, RZ ;  /* 0x000000ffff377224 */ /* 0x000fe400078e00ff */
[--C-:B------:R-:W-:Y:S01]  /*0f40*/  IMAD.X R7, R7, 0x1, R13.reuse, P1 ;  /* 0x0000000107077824 */ /* 0x100fe200008e060d */
[----:B------:R-:W-:Y:S01]  /*0f50*/  IADD3 R8, P1, R8, R12, RZ ;  /* 0x0000000c08087210 */ /* 0x000fe20007f3e0ff */
[--C-:B------:R-:W-:Y:S01]  /*0f60*/  IMAD.X R53, R53, 0x1, R13.reuse, P3 ;  /* 0x0000000135357824 */ /* 0x100fe200018e060d */
[----:B------:R-:W-:Y:S01]  /*0f70*/  IADD3 R4, P3, R4, R12, RZ ;  /* 0x0000000c04047210 */ /* 0x000fe20007f7e0ff */
[----:B------:R0:W5:Y:S01]  /*0f80*/  @!P0 LDG.E.EL R55, desc[UR6][R10.64] ;  /* 0x000000060a378981 */ /* 0x000162000c2e1900 */
[----:B------:R-:W-:Y:S01]  /*0f90*/  CS2R R56, SRZ ;  /* 0x0000000000387805 */ /* 0x000fe2000001ff00 */
[--C-:B------:R-:W-:Y:S02]  /*0fa0*/  IMAD.X R9, R9, 0x1, R13.reuse, P1 ;  /* 0x0000000109097824 */ /* 0x100fe400008e060d */
[----:B------:R-:W-:-:S03]  /*0fb0*/  IMAD.X R5, R5, 0x1, R13, P3 ;  /* 0x0000000105057824 */ /* 0x000fc600018e060d */
[----:B------:R-:W5:Y:S01]  /*0fc0*/  @!P0 LDG.E.EL R56, desc[UR6][R8.64] ;  /* 0x0000000608388981 */ /* 0x000f62000c2e1900 */
[----:B0-----:R-:W-:-:S03]  /*0fd0*/  CS2R R10, SRZ ;  /* 0x00000000000a7805 */ /* 0x001fc6000001ff00 */
[----:B------:R0:W5:Y:S04]  /*0fe0*/  @!P0 LDG.E.EL R57, desc[UR6][R4.64] ;  /* 0x0000000604398981 */ /* 0x000168000c2e1900 */
[----:B------:R1:W5:Y:S04]  /*0ff0*/  @!P0 LDG.E.EL R10, desc[UR6][R6.64] ;  /* 0x00000006060a8981 */ /* 0x000368000c2e1900 */
[----:B------:R1:W5:Y:S01]  /*1000*/  @!P0 LDG.E.EL R11, desc[UR6][R52.64] ;  /* 0x00000006340b8981 */ /* 0x000362000c2e1900 */
[----:B------:R-:W-:Y:S02]  /*1010*/  ISETP.NE.U32.AND P1, PT, R41, RZ, PT ;  /* 0x000000ff2900720c */ /* 0x000fe40003f25070 */
[----:B------:R-:W-:-:S02]  /*1020*/  SEL R69, R64, RZ, !P0 ;  /* 0x000000ff40457207 */ /* 0x000fc40004000000 */
[----:B------:R-:W-:Y:S02]  /*1030*/  SEL R65, R65, RZ, !P0 ;  /* 0x000000ff41417207 */ /* 0x000fe40004000000 */
[----:B------:R-:W-:Y:S02]  /*1040*/  ISETP.NE.AND.EX P1, PT, R40, RZ, PT, P1 ;  /* 0x000000ff2800720c */ /* 0x000fe40003f25310 */
[----:B0-----:R-:W-:Y:S02]  /*1050*/  SEL R4, R61, RZ, !P0 ;  /* 0x000000ff3d047207 */ /* 0x001fe40004000000 */
[----:B------:R-:W-:Y:S02]  /*1060*/  SEL R62, R62, RZ, !P0 ;  /* 0x000000ff3e3e7207 */ /* 0x000fe40004000000 */
[----:B-1----:R-:W-:Y:S02]  /*1070*/  SEL R6, R63, RZ, !P0 ;  /* 0x000000ff3f067207 */ /* 0x002fe40004000000 */
[----:B------:R-:W-:-:S02]  /*1080*/  SEL R58, R58, RZ, !P0 ;  /* 0x000000ff3a3a7207 */ /* 0x000fc40004000000 */
[----:B------:R-:W-:Y:S01]  /*1090*/  SEL R70, R59, RZ, !P0 ;  /* 0x000000ff3b467207 */ /* 0x000fe20004000000 */
[----:B------:R-:W-:Y:S01]  /*10a0*/  IMAD.MOV.U32 R52, RZ, RZ, 0x3f800000 ;  /* 0x3f800000ff347424 */ /* 0x000fe200078e00ff */
[----:B------:R-:W-:Y:S02]  /*10b0*/  CS2R R78, SRZ ;  /* 0x00000000004e7805 */ /* 0x000fe4000001ff00 */
[----:B------:R-:W-:Y:S02]  /*10c0*/  CS2R R80, SRZ ;  /* 0x0000000000507805 */ /* 0x000fe4000001ff00 */
[----:B------:R-:W-:Y:S02]  /*10d0*/  CS2R R82, SRZ ;  /* 0x0000000000527805 */ /* 0x000fe4000001ff00 */
[----:B------:R-:W-:Y:S01]  /*10e0*/  CS2R R84, SRZ ;  /* 0x0000000000547805 */ /* 0x000fe2000001ff00 */
[----:B------:R-:W-:Y:S02]  /*10f0*/  IMAD.MOV.U32 R53, RZ, RZ, 0x3f800000 ;  /* 0x3f800000ff357424 */ /* 0x000fe400078e00ff */
[----:B------:R-:W-:Y:S01]  /*1100*/  IMAD.MOV.U32 R59, RZ, RZ, 0x3f800000 ;  /* 0x3f800000ff3b7424 */ /* 0x000fe200078e00ff */
[----:B--2---:R-:W-:-:S02]  /*1110*/  SEL R64, R68, RZ, !P0 ;  /* 0x000000ff44407207 */ /* 0x004fc40004000000 */
[----:B---3--:R-:W-:-:S03]  /*1120*/  SEL R68, R71, RZ, !P0 ;  /* 0x000000ff47447207 */ /* 0x008fc60004000000 */
[----:B------:R-:W-:Y:S01]  /*1130*/  FADD R64, R65, R64 ;  /* 0x0000004041407221 */ /* 0x000fe20000000000 */
[----:B------:R-:W-:Y:S02]  /*1140*/  SEL R65, R60, RZ, !P0 ;  /* 0x000000ff3c417207 */ /* 0x000fe40004000000 */
[----:B----4-:R-:W-:Y:S01]  /*1150*/  SEL R7, R54, RZ, !P0 ;  /* 0x000000ff36077207 */ /* 0x010fe20004000000 */
[----:B------:R-:W-:-:S04]  /*1160*/  FADD R63, R69, R68 ;  /* 0x00000044453f7221 */ /* 0x000fc80000000000 */
[----:B------:R-:W-:Y:S01]  /*1170*/  FADD R68, R6, R7 ;  /* 0x0000000706447221 */ /* 0x000fe20000000000 */
[----:B------:R-:W-:Y:S02]  /*1180*/  IMAD.MOV.U32 R54, RZ, RZ, 0x3f800000 ;  /* 0x3f800000ff367424 */ /* 0x000fe400078e00ff */
[----:B------:R-:W-:Y:S02]  /*1190*/  IMAD.MOV.U32 R69, RZ, RZ, R64 ;  /* 0x000000ffff457224 */ /* 0x000fe400078e0040 */
[----:B------:R-:W-:Y:S02]  /*11a0*/  IMAD.MOV.U32 R71, RZ, RZ, R63 ;  /* 0x000000ffff477224 */ /* 0x000fe400078e003f */
[----:B------:R-:W-:Y:S01]  /*11b0*/  IMAD.MOV.U32 R72, RZ, RZ, R68 ;  /* 0x000000ffff487224 */ /* 0x000fe200078e0044 */
[----:B-----5:R-:W-:Y:S02]  /*11c0*/  SEL R55, R55, RZ, !P0 ;  /* 0x000000ff37377207 */ /* 0x020fe40004000000 */
[----:B------:R-:W-:-:S02]  /*11d0*/  SEL R56, R56, RZ, !P0 ;  /* 0x000000ff38387207 */ /* 0x000fc40004000000 */
[----:B------:R-:W-:Y:S02]  /*11e0*/  SEL R57, R57, RZ, !P0 ;  /* 0x000000ff39397207 */ /* 0x000fe40004000000 */
[----:B------:R-:W-:Y:S02]  /*11f0*/  SEL R61, R10, RZ, !P0 ;  /* 0x000000ff0a3d7207 */ /* 0x000fe40004000000 */
[----:B------:R-:W-:-:S03]  /*1200*/  SEL R11, R11, RZ, !P0 ;  /* 0x000000ff0b0b7207 */ /* 0x000fc60004000000 */
[----:B------:R-:W-:Y:S01]  /*1210*/  FADD R61, R62, R61 ;  /* 0x0000003d3e3d7221 */ /* 0x000fe20000000000 */
[----:B------:R-:W-:Y:S01]  /*1220*/  FADD R60, R58, R55 ;  /* 0x000000373a3c7221 */ /* 0x000fe20000000000 */
[----:B------:R-:W-:Y:S01]  /*1230*/  FADD R65, R65, R56 ;  /* 0x0000003841417221 */ /* 0x000fe20000000000 */
[----:B------:R-:W-:Y:S01]  /*1240*/  FADD R70, R70, R57 ;  /* 0x0000003946467221 */ /* 0x000fe20000000000 */
[----:B------:R-:W-:Y:S01]  /*1250*/  FADD R62, R4, R11 ;  /* 0x0000000b043e7221 */ /* 0x000fe20000000000 */
[----:B------:R-:W-:Y:S02]  /*1260*/  IMAD.MOV.U32 R55, RZ, RZ, 0x3f800000 ;  /* 0x3f800000ff377424 */ /* 0x000fe400078e00ff */
[----:B------:R-:W-:Y:S02]  /*1270*/  IMAD.MOV.U32 R56, RZ, RZ, 0x3f800000 ;  /* 0x3f800000ff387424 */ /* 0x000fe400078e00ff */
[----:B------:R-:W-:Y:S02]  /*1280*/  IMAD.MOV.U32 R57, RZ, RZ, 0x3f800000 ;  /* 0x3f800000ff397424 */ /* 0x000fe400078e00ff */
[----:B------:R-:W-:-:S02]  /*1290*/  IMAD.MOV.U32 R58, RZ, RZ, 0x3f800000 ;  /* 0x3f800000ff3a7424 */ /* 0x000fc400078e00ff */
[----:B------:R-:W-:Y:S02]  /*12a0*/  IMAD.MOV.U32 R73, RZ, RZ, R60 ;  /* 0x000000ffff497224 */ /* 0x000fe400078e003c */
[----:B------:R-:W-:Y:S02]  /*12b0*/  IMAD.MOV.U32 R74, RZ, RZ, R61 ;  /* 0x000000ffff4a7224 */ /* 0x000fe400078e003d */
[----:B------:R-:W-:Y:S02]  /*12c0*/  IMAD.MOV.U32 R75, RZ, RZ, R62 ;  /* 0x000000ffff4b7224 */ /* 0x000fe400078e003e */
[----:B------:R-:W-:Y:S02]  /*12d0*/  IMAD.MOV.U32 R76, RZ, RZ, R65 ;  /* 0x000000ffff4c7224 */ /* 0x000fe400078e0041 */
[----:B------:R-:W-:Y:S01]  /*12e0*/  IMAD.MOV.U32 R77, RZ, RZ, R70 ;  /* 0x000000ffff4d7224 */ /* 0x000fe200078e0046 */
[----:B------:R-:W-:Y:S06]  /*12f0*/  @!P1 BRA `(.L_x_0) ;  /* 0x0000000400c09947 */ /* 0x000fec0003800000 */
[----:B------:R-:W-:Y:S01]  /*1300*/  FADD R53, R38, 1 ;  /* 0x3f80000026357421 */ /* 0x000fe20000000000 */
[----:B------:R-:W-:Y:S01]  /*1310*/  FADD R52, R39, 1 ;  /* 0x3f80000027347421 */ /* 0x000fe20000000000 */
[----:B------:R-:W-:Y:S01]  /*1320*/  FADD R5, R63, -R22 ;  /* 0x800000163f057221 */ /* 0x000fe20000000000 */
[----:B------:R-:W-:Y:S01]  /*1330*/  FADD R4, R64, -R23 ;  /* 0x8000001740047221 */ /* 0x000fe20000000000 */
[C---:B------:R-:W-:Y:S01]  /*1340*/  FMUL R8, R53.reuse, 0.25 ;  /* 0x3e80000035087820 */ /* 0x040fe20000400000 */
[----:B------:R-:W-:Y:S01]  /*1350*/  FSETP.GEU.AND P3, PT, |R53|, 1.175494350822287508e-38, PT ;  /* 0x008000003500780b */ /* 0x000fe20003f6e200 */
[----:B------:R-:W-:Y:S01]  /*1360*/  FMUL R72, R5, 0.25 ;  /* 0x3e80000005487820 */ /* 0x000fe20000400000 */
[C---:B------:R-:W-:Y:S01]  /*1370*/  FSETP.GEU.AND P5, PT, |R52|.reuse, 1.175494350822287508e-38, PT ;  /* 0x008000003400780b */ /* 0x040fe20003fae200 */
[----:B------:R-:W-:Y:S01]  /*1380*/  FMUL R9, R52, 0.25 ;  /* 0x3e80000034097820 */ /* 0x000fe20000400000 */
[----:B------:R-:W-:Y:S01]  /*1390*/  FMUL R11, R4, 0.25 ;  /* 0x3e800000040b7820 */ /* 0x000fe20000400000 */
[----:B------:R-:W-:Y:S01]  /*13a0*/  FSETP.GT.AND P1, PT, |R53|, 8.50705917302346158658e+37, PT ;  /* 0x7e8000003500780b */ /* 0x000fe20003f24200 */
[----:B------:R-:W-:Y:S01]  /*13b0*/  FADD R54, R37, 1 ;  /* 0x3f80000025367421 */ /* 0x000fe20000000000 */
[----:B------:R-:W-:Y:S01]  /*13c0*/  FSETP.GT.AND P6, PT, |R52|, 8.50705917302346158658e+37, PT ;  /* 0x7e8000003400780b */ /* 0x000fe20003fc4200 */
[----:B------:R-:W-:Y:S01]  /*13d0*/  FADD R55, R36, 1 ;  /* 0x3f80000024377421 */ /* 0x000fe20000000000 */
[----:B------:R-:W-:Y:S01]  /*13e0*/  FSEL R10, R8, R53, P1 ;  /* 0x00000035080a7208 */ /* 0x000fe20000800000 */
[----:B------:R-:W-:Y:S01]  /*13f0*/  FADD R56, R35, 1 ;  /* 0x3f80000023387421 */ /* 0x000fe20000000000 */
[----:B------:R-:W-:Y:S01]  /*1400*/  FSEL R72, R72, R5, P1 ;  /* 0x0000000548487208 */ /* 0x000fe20000800000 */
[----:B------:R-:W-:Y:S01]  /*1410*/  FADD R82, R61, -R18 ;  /* 0x800000123d527221 */ /* 0x000fe20000000000 */
[----:B------:R-:W-:Y:S01]  /*1420*/  FSEL R9, R9, R52, P6 ;  /* 0x0000003409097208 */ /* 0x000fe20003000000 */
[----:B------:R-:W-:Y:S01]  /*1430*/  FADD R6, R68, -R21 ;  /* 0x8000001544067221 */ /* 0x000fe20000000000 */
[----:B------:R-:W-:Y:S01]  /*1440*/  FSEL R11, R11, R4, P6 ;  /* 0x000000040b0b7208 */ /* 0x000fe20003000000 */
[----:B------:R-:W-:Y:S01]  /*1450*/  FADD R7, R60, -R19 ;  /* 0x800000133c077221 */ /* 0x000fe20000000000 */
[----:B------:R-:W-:Y:S01]  /*1460*/  FSETP.GEU.AND P6, PT, |R54|, 1.175494350822287508e-38, PT ;  /* 0x008000003600780b */ /* 0x000fe20003fce200 */
[----:B------:R-:W-:Y:S01]  /*1470*/  @!P3 FMUL R10, R10, 16777216 ;  /* 0x4b8000000a0ab820 */ /* 0x000fe20000400000 */
[----:B------:R-:W-:Y:S01]  /*1480*/  FSETP.GEU.AND P1, PT, |R55|, 1.175494350822287508e-38, PT ;  /* 0x008000003700780b */ /* 0x000fe20003f2e200 */
[----:B------:R-:W-:Y:S01]  /*1490*/  @!P3 FMUL R72, R72, 16777216 ;  /* 0x4b8000004848b820 */ /* 0x000fe20000400000 */
[----:B------:R-:W-:Y:S01]  /*14a0*/  FMUL R77, R82, 0.25 ;  /* 0x3e800000524d7820 */ /* 0x000fe20000400000 */
[----:B------:R-:W-:Y:S01]  /*14b0*/  @!P5 FMUL R9, R9, 16777216 ;  /* 0x4b8000000909d820 */ /* 0x000fe20000400000 */
[----:B------:R-:W-:Y:S01]  /*14c0*/  @!P5 FMUL R11, R11, 16777216 ;  /* 0x4b8000000b0bd820 */ /* 0x000fe20000400000 */
[----:B------:R-:W-:Y:S01]  /*14d0*/  FMUL R69, R54, 0.25 ;  /* 0x3e80000036457820 */ /* 0x000fe20000400000 */
[----:B------:R-:W-:Y:S01]  /*14e0*/  FMUL R71, R6, 0.25 ;  /* 0x3e80000006477820 */ /* 0x000fe20000400000 */
[----:B------:R-:W-:Y:S01]  /*14f0*/  FSETP.GT.AND P3, PT, |R56|, 8.50705917302346158658e+37, PT ;  /* 0x7e8000003800780b */ /* 0x000fe20003f64200 */
[----:B------:R-:W-:Y:S01]  /*1500*/  FMUL R74, R55, 0.25 ;  /* 0x3e800000374a7820 */ /* 0x000fe20000400000 */
[----:B------:R-:W-:Y:S01]  /*1510*/  FMUL R76, R7, 0.25 ;  /* 0x3e800000074c7820 */ /* 0x000fe20000400000 */
[----:B------:R-:W-:Y:S01]  /*1520*/  FADD R58, R33, 1 ;  /* 0x3f800000213a7421 */ /* 0x000fe20000000000 */
[----:B------:R-:W-:Y:S01]  /*1530*/  FADD R84, R65, -R16 ;  /* 0x8000001041547221 */ /* 0x000fe20000000000 */
[----:B------:R-:W-:Y:S01]  /*1540*/  FSETP.GT.AND P4, PT, |R54|, 8.50705917302346158658e+37, PT ;  /* 0x7e8000003600780b */ /* 0x000fe20003f84200 */
[----:B------:R0:W1:Y:S01]  /*1550*/  MUFU.RCP R8, R9 ;  /* 0x0000000900087308 */ /* 0x0000620000001000 */
[----:B------:R-:W-:Y:S01]  /*1560*/  FSETP.GT.AND P5, PT, |R55|, 8.50705917302346158658e+37, PT ;  /* 0x7e8000003700780b */ /* 0x000fe20003fa4200 */
[----:B------:R-:W-:Y:S01]  /*1570*/  FADD R57, R34, 1 ;  /* 0x3f80000022397421 */ /* 0x000fe20000000000 */
[----:B------:R-:W-:Y:S01]  /*1580*/  FSEL R78, R77, R82, P3 ;  /* 0x000000524d4e7208 */ /* 0x000fe20001800000 */
[----:B------:R-:W-:Y:S01]  /*1590*/  FADD R83, R62, -R17 ;  /* 0x800000113e537221 */ /* 0x000fe20000000000 */
[----:B------:R-:W-:Y:S01]  /*15a0*/  FSEL R69, R69, R54, P4 ;  /* 0x0000003645457208 */ /* 0x000fe20002000000 */
[----:B------:R-:W-:Y:S01]  /*15b0*/  FMUL R77, R58, 0.25 ;  /* 0x3e8000003a4d7820 */ /* 0x000fe20000400000 */
[----:B------:R-:W-:Y:S01]  /*15c0*/  FSEL R73, R71, R6, P4 ;  /* 0x0000000647497208 */ /* 0x000fe20002000000 */
[----:B------:R-:W-:Y:S01]  /*15d0*/  FMUL R79, R84, 0.25 ;  /* 0x3e800000544f7820 */ /* 0x000fe20000400000 */
[----:B------:R-:W-:Y:S01]  /*15e0*/  FSEL R75, R74, R55, P5 ;  /* 0x000000374a4b7208 */ /* 0x000fe20002800000 */
[----:B0-----:R-:W-:Y:S01]  /*15f0*/  FMUL R9, R56, 0.25 ;  /* 0x3e80000038097820 */ /* 0x001fe20000400000 */
[----:B------:R-:W-:Y:S01]  /*1600*/  FSEL R76, R76, R7, P5 ;  /* 0x000000074c4c7208 */ /* 0x000fe20002800000 */
[----:B------:R-:W-:Y:S01]  /*1610*/  FADD R59, R32, 1 ;  /* 0x3f800000203b7421 */ /* 0x000fe20000000000 */
[----:B------:R-:W-:Y:S01]  /*1620*/  FSETP.GT.AND P5, PT, |R58|, 8.50705917302346158658e+37, PT ;  /* 0x7e8000003a00780b */ /* 0x000fe20003fa4200 */
[----:B------:R-:W-:Y:S01]  /*1630*/  FMUL R80, R57, 0.25 ;  /* 0x3e80000039507820 */ /* 0x000fe20000400000 */
[----:B------:R-:W-:Y:S01]  /*1640*/  FMUL R86, R83, 0.25 ;  /* 0x3e80000053567820 */ /* 0x000fe20000400000 */
[----:B------:R-:W-:Y:S01]  /*1650*/  FSETP.GT.AND P4, PT, |R57|, 8.50705917302346158658e+37, PT ;  /* 0x7e8000003900780b */ /* 0x000fe20003f84200 */
[----:B------:R-:W-:Y:S01]  /*1660*/  @!P6 FMUL R69, R69, 16777216 ;  /* 0x4b8000004545e820 */ /* 0x000fe20000400000 */
[----:B------:R-:W-:Y:S01]  /*1670*/  @!P6 FMUL R73, R73, 16777216 ;  /* 0x4b8000004949e820 */ /* 0x000fe20000400000 */
[----:B------:R-:W-:Y:S01]  /*1680*/  FSEL R9, R9, R56, P3 ;  /* 0x0000003809097208 */ /* 0x000fe20001800000 */
[----:B------:R-:W-:Y:S01]  /*1690*/  @!P1 FMUL R75, R75, 16777216 ;  /* 0x4b8000004b4b9820 */ /* 0x000fe20000400000 */
[----:B------:R-:W-:Y:S01]  /*16a0*/  FSEL R77, R77, R58, P5 ;  /* 0x0000003a4d4d7208 */ /* 0x000fe20002800000 */
[----:B------:R-:W-:Y:S01]  /*16b0*/  @!P1 FMUL R76, R76, 16777216 ;  /* 0x4b8000004c4c9820 */ /* 0x000fe20000400000 */
[----:B------:R-:W-:Y:S01]  /*16c0*/  FSEL R79, R79, R84, P5 ;  /* 0x000000544f4f7208 */ /* 0x000fe20002800000 */
[----:B------:R-:W-:Y:S01]  /*16d0*/  FMUL R88, R59, 0.25 ;  /* 0x3e8000003b587820 */ /* 0x000fe20000400000 */
[----:B------:R-:W-:Y:S01]  /*16e0*/  FSETP.GEU.AND P6, PT, |R57|, 1.175494350822287508e-38, PT ;  /* 0x008000003900780b */ /* 0x000fe20003fce200 */
[----:B------:R-:W0:Y:S01]  /*16f0*/  MUFU.RCP R71, R10 ;  /* 0x0000000a00477308 */ /* 0x000e220000001000 */
[----:B------:R-:W-:Y:S01]  /*1700*/  FSETP.GEU.AND P3, PT, |R59|, 1.175494350822287508e-38, PT ;  /* 0x008000003b00780b */ /* 0x000fe20003f6e200 */
[----:B------:R-:W-:Y:S01]  /*1710*/  FADD R85, R70, -R15 ;  /* 0x8000000f46557221 */ /* 0x000fe20000000000 */
[----:B------:R-:W-:-:S02]  /*1720*/  FSETP.GEU.AND P5, PT, |R56|, 1.175494350822287508e-38, PT ;  /* 0x008000003800780b */ /* 0x000fc40003fae200 */
[----:B------:R-:W-:Y:S02]  /*1730*/  FSETP.GEU.AND P1, PT, |R58|, 1.175494350822287508e-38, PT ;  /* 0x008000003a00780b */ /* 0x000fe40003f2e200 */
[----:B------:R-:W-:Y:S01]  /*1740*/  FSEL R80, R80, R57, P4 ;  /* 0x0000003950507208 */ /* 0x000fe20002000000 */
[----:B------:R1:W2:Y:S01]  /*1750*/  MUFU.RCP R74, R69 ;  /* 0x00000045004a7308 */ /* 0x0002a20000001000 */
[----:B------:R-:W-:Y:S02]  /*1760*/  FSEL R86, R86, R83, P4 ;  /* 0x0000005356567208 */ /* 0x000fe40002000000 */
[----:B------:R-:W-:Y:S01]  /*1770*/  FSETP.GT.AND P4, PT, |R59|, 8.50705917302346158658e+37, PT ;  /* 0x7e8000003b00780b */ /* 0x000fe20003f84200 */
[----:B------:R-:W-:Y:S02]  /*1780*/  @!P6 FMUL R80, R80, 16777216 ;  /* 0x4b8000005050e820 */ /* 0x000fe40000400000 */
[----:B------:R-:W-:Y:S01]  /*1790*/  @!P6 FMUL R86, R86, 16777216 ;  /* 0x4b8000005656e820 */ /* 0x000fe20000400000 */
[----:B------:R-:W-:Y:S01]  /*17a0*/  FSEL R88, R88, R59, P4 ;  /* 0x0000003b58587208 */ /* 0x000fe20002000000 */
[----:B------:R-:W-:Y:S01]  /*17b0*/  @!P5 FMUL R9, R9, 16777216 ;  /* 0x4b8000000909d820 */ /* 0x000fe20000400000 */
[----:B------:R-:W3:Y:S01]  /*17c0*/  MUFU.RCP R10, R75 ;  /* 0x0000004b000a7308 */ /* 0x000ee20000001000 */
[----:B------:R-:W-:Y:S01]  /*17d0*/  @!P1 FMUL R77, R77, 16777216 ;  /* 0x4b8000004d4d9820 */ /* 0x000fe20000400000 */
[----:B-1----:R-:W-:Y:S01]  /*17e0*/  FFMA R69, R8, R11, R23 ;  /* 0x0000000b08457223 */ /* 0x002fe20000000017 */
[----:B------:R-:W-:Y:S01]  /*17f0*/  @!P3 FMUL R88, R88, 16777216 ;  /* 0x4b8000005858b820 */ /* 0x000fe20000400000 */
[----:B------:R-:W-:Y:S01]  /*1800*/  FMUL R8, R85, 0.25 ;  /* 0x3e80000055087820 */ /* 0x000fe20000400000 */
[----:B------:R-:W-:Y:S01]  /*1810*/  @!P1 FMUL R79, R79, 16777216 ;  /* 0x4b8000004f4f9820 */ /* 0x000fe20000400000 */
[----:B0-----:R-:W-:Y:S01]  /*1820*/  FFMA R71, R71, R72, R22 ;  /* 0x0000004847477223 */ /* 0x001fe20000000016 */
[----:B------:R-:W-:Y:S01]  /*1830*/  @!P5 FMUL R78, R78, 16777216 ;  /* 0x4b8000004e4ed820 */ /* 0x000fe20000400000 */
[----:B------:R-:W0:Y:S01]  /*1840*/  MUFU.RCP R75, R77 ;  /* 0x0000004d004b7308 */ /* 0x000e220000001000 */
[----:B------:R-:W-:Y:S01]  /*1850*/  FSEL R8, R8, R85, P4 ;  /* 0x0000005508087208 */ /* 0x000fe20002000000 */
[----:B--2---:R-:W-:-:S04]  /*1860*/  FFMA R72, R74, R73, R21 ;  /* 0x000000494a487223 */ /* 0x004fc80000000015 */
[----:B------:R-:W-:Y:S01]  /*1870*/  @!P3 FMUL R8, R8, 16777216 ;  /* 0x4b8000000808b820 */ /* 0x000fe20000400000 */
[----:B---3--:R-:W-:Y:S01]  /*1880*/  FFMA R73, R10, R76, R19 ;  /* 0x0000004c0a497223 */ /* 0x008fe20000000013 */
[----:B------:R-:W1:Y:S03]  /*1890*/  MUFU.RCP R80, R80 ;  /* 0x0000005000507308 */ /* 0x000e660000001000 */
[----:B------:R-:W-:Y:S01]  /*18a0*/  FADD R81, R60, -R73 ;  /* 0x800000493c517221 */ /* 0x000fe20000000000 */
[----:B0-----:R-:W-:-:S04]  /*18b0*/  FFMA R76, R75, R79, R16 ;  /* 0x0000004f4b4c7223 */ /* 0x001fc80000000010 */
[----:B------:R-:W0:Y:S01]  /*18c0*/  MUFU.RCP R88, R88 ;  /* 0x0000005800587308 */ /* 0x000e220000001000 */
[----:B------:R-:W-:Y:S01]  /*18d0*/  FADD R79, R63, -R71 ;  /* 0x800000473f4f7221 */ /* 0x000fe20000000000 */
[----:B------:R-:W-:-:S03]  /*18e0*/  FFMA R81, R7, R81, R28 ;  /* 0x0000005107517223 */ /* 0x000fc6000000001c */
[----:B------:R-:W-:Y:S01]  /*18f0*/  FFMA R79, R5, R79, R30 ;  /* 0x0000004f054f7223 */ /* 0x000fe2000000001e */
[----:B-1----:R-:W-:Y:S02]  /*1900*/  FFMA R75, R80, R86, R17 ;  /* 0x00000056504b7223 */ /* 0x002fe40000000011 */
[----:B------:R-:W1:Y:S01]  /*1910*/  MUFU.RCP R9, R9 ;  /* 0x0000000900097308 */ /* 0x000e620000001000 */
[----:B------:R-:W-:Y:S01]  /*1920*/  FADD R80, R68, -R72 ;  /* 0x8000004844507221 */ /* 0x000fe20000000000 */
[----:B------:R-:W-:-:S03]  /*1930*/  FADD R10, R62, -R75 ;  /* 0x8000004b3e0a7221 */ /* 0x000fc60000000000 */
[----:B------:R-:W-:Y:S01]  /*1940*/  FFMA R80, R6, R80, R29 ;  /* 0x0000005006507223 */ /* 0x000fe2000000001d */
[----:B0-----:R-:W-:Y:S01]  /*1950*/  FFMA R77, R88, R8, R15 ;  /* 0x00000008584d7223 */ /* 0x001fe2000000000f */
[----:B------:R-:W-:-:S03]  /*1960*/  FFMA R83, R83, R10, R26 ;  /* 0x0000000a53537223 */ /* 0x000fc6000000001a */
[----:B------:R-:W-:Y:S01]  /*1970*/  FADD R8, R70, -R77 ;  /* 0x8000004d46087221 */ /* 0x000fe20000000000 */
[----:B-1----:R-:W-:Y:S01]  /*1980*/  FFMA R74, R9, R78, R18 ;  /* 0x0000004e094a7223 */ /* 0x002fe20000000012 */
[----:B------:R-:W-:Y:S01]  /*1990*/  FADD R9, R65, -R76 ;  /* 0x8000004c41097221 */ /* 0x000fe20000000000 */
[----:B------:R-:W-:Y:S01]  /*19a0*/  FADD R78, R64, -R69 ;  /* 0x80000045404e7221 */ /* 0x000fe20000000000 */
[----:B------:R-:W-:Y:S01]  /*19b0*/  FFMA R85, R85, R8, R24 ;  /* 0x0000000855557223 */ /* 0x000fe20000000018 */
[----:B------:R-:W-:Y:S01]  /*19c0*/  FADD R11, R61, -R74 ;  /* 0x8000004a3d0b7221 */ /* 0x000fe20000000000 */
[----:B------:R-:W-:Y:S01]  /*19d0*/  FFMA R84, R84, R9, R25 ;  /* 0x0000000954547223 */ /* 0x000fe20000000019 */
[----:B------:R-:W-:Y:S02]  /*19e0*/  FFMA R78, R4, R78, R31 ;  /* 0x0000004e044e7223 */ /* 0x000fe4000000001f */
[----:B------:R-:W-:-:S07]  /*19f0*/  FFMA R82, R82, R11, R27 ;  /* 0x0000000b52527223 */ /* 0x000fce000000001b */
.L_x_0:
[----:B------:R-:W-:Y:S01]  /*1a00*/  BAR.SYNC.DEFER_BLOCKING 0x0 ;  /* 0x0000000000007b1d */ /* 0x000fe20000010000 */
[----:B------:R-:W-:Y:S01]  /*1a10*/  ISETP.GE.AND P1, PT, R67, 0x100, PT ;  /* 0x000001004300780c */ /* 0x000fe20003f26270 */
[----:B------:R-:W-:Y:S01]  /*1a20*/  VIADD R66, R66, 0x4 ;  /* 0x0000000442427836 */ /* 0x000fe20000000000 */
[----:B------:R-:W-:Y:S02]  /*1a30*/  FSEL R23, R69, R23, !P0 ;  /* 0x0000001745177208 */ /* 0x000fe40004000000 */
[----:B------:R-:W-:Y:S02]  /*1a40*/  FSEL R22, R71, R22, !P0 ;  /* 0x0000001647167208 */ /* 0x000fe40004000000 */
[----:B------:R-:W-:Y:S02]  /*1a50*/  FSEL R21, R72, R21, !P0 ;  /* 0x0000001548157208 */ /* 0x000fe40004000000 */
[----:B------:R-:W-:Y:S02]  /*1a60*/  FSEL R19, R73, R19, !P0 ;  /* 0x0000001349137208 */ /* 0x000fe40004000000 */
[----:B------:R-:W-:-:S02]  /*1a70*/  FSEL R18, R74, R18, !P0 ;  /* 0x000000124a127208 */ /* 0x000fc40004000000 */
[----:B------:R-:W-:Y:S02]  /*1a80*/  FSEL R17, R75, R17, !P0 ;  /* 0x000000114b117208 */ /* 0x000fe40004000000 */
[----:B------:R-:W-:Y:S02]  /*1a90*/  FSEL R16, R76, R16, !P0 ;  /* 0x000000104c107208 */ /* 0x000fe40004000000 */
[----:B------:R-:W-:Y:S02]  /*1aa0*/  FSEL R15, R77, R15, !P0 ;  /* 0x0000000f4d0f7208 */ /* 0x000fe40004000000 */
[----:B------:R-:W-:Y:S02]  /*1ab0*/  FSEL R31, R78, R31, !P0 ;  /* 0x0000001f4e1f7208 */ /* 0x000fe40004000000 */
[----:B------:R-:W-:Y:S02]  /*1ac0*/  FSEL R30, R79, R30, !P0 ;  /* 0x0000001e4f1e7208 */ /* 0x000fe40004000000 */
[----:B------:R-:W-:Y:S01]  /*1ad0*/  FSEL R29, R80, R29, !P0 ;  /* 0x0000001d501d7208 */ /* 0x000fe20004000000 */
[----:B------:R-:W-:Y:S01]  /*1ae0*/  STS [R47], R64 ;  /* 0x000000402f007388 */ /* 0x000fe20000000800 */
[----:B------:R-:W-:-:S02]  /*1af0*/  FSEL R28, R81, R28, !P0 ;  /* 0x0000001c511c7208 */ /* 0x000fc40004000000 */
[----:B------:R-:W-:Y:S01]  /*1b00*/  FSEL R27, R82, R27, !P0 ;  /* 0x0000001b521b7208 */ /* 0x000fe20004000000 */
[----:B------:R-:W-:Y:S01]  /*1b10*/  STS [R47+0x20], R63 ;  /* 0x0000203f2f007388 */ /* 0x000fe20000000800 */
[----:B------:R-:W-:Y:S02]  /*1b20*/  FSEL R26, R83, R26, !P0 ;  /* 0x0000001a531a7208 */ /* 0x000fe40004000000 */
[----:B------:R-:W-:Y:S01]  /*1b30*/  FSEL R25, R84, R25, !P0 ;  /* 0x0000001954197208 */ /* 0x000fe20004000000 */
[----:B------:R-:W-:Y:S01]  /*1b40*/  STS [R47+0x40], R68 ;  /* 0x000040442f007388 */ /* 0x000fe20000000800 */
[----:B------:R-:W-:Y:S02]  /*1b50*/  FSEL R24, R85, R24, !P0 ;  /* 0x0000001855187208 */ /* 0x000fe40004000000 */
[----:B------:R-:W-:Y:S01]  /*1b60*/  FSEL R39, R52, R39, !P0 ;  /* 0x0000002734277208 */ /* 0x000fe20004000000 */
[----:B------:R0:W-:Y:S01]  /*1b70*/  STS [R47+0x60], R60 ;  /* 0x0000603c2f007388 */ /* 0x0001e20000000800 */
[----:B------:R-:W-:-:S02]  /*1b80*/  FSEL R38, R53, R38, !P0 ;  /* 0x0000002635267208 */ /* 0x000fc40004000000 */
[----:B------:R-:W-:Y:S01]  /*1b90*/  FSEL R37, R54, R37, !P0 ;  /* 0x0000002536257208 */ /* 0x000fe20004000000 */
[----:B------:R1:W-:Y:S01]  /*1ba0*/  STS [R47+0x80], R61 ;  /* 0x0000803d2f007388 */ /* 0x0003e20000000800 */
[----:B------:R-:W-:Y:S02]  /*1bb0*/  FSEL R36, R55, R36, !P0 ;  /* 0x0000002437247208 */ /* 0x000fe40004000000 */
[----:B------:R-:W-:Y:S01]  /*1bc0*/  FSEL R35, R56, R35, !P0 ;  /* 0x0000002338237208 */ /* 0x000fe20004000000 */
[----:B------:R-:W-:Y:S01]  /*1bd0*/  STS [R47+0xa0], R62 ;  /* 0x0000a03e2f007388 */ /* 0x000fe20000000800 */
[----:B------:R-:W-:Y:S01]  /*1be0*/  FSEL R34, R57, R34, !P0 ;  /* 0x0000002239227208 */ /* 0x000fe20004000000 */
[----:B0-----:R-:W-:Y:S01]  /*1bf0*/  @!P1 IMAD.MOV.U32 R60, RZ, RZ, R48 ;  /* 0x000000ffff3c9224 */ /* 0x001fe200078e0030 */
[----:B------:R-:W-:Y:S01]  /*1c00*/  IADD3 R48, P4, R48, 0x100, RZ ;  /* 0x0000010030307810 */ /* 0x000fe20007f9e0ff */
[----:B------:R-:W-:Y:S01]  /*1c10*/  STS [R47+0xc0], R65 ;  /* 0x0000c0412f007388 */ /* 0x000fe20000000800 */
[----:B------:R-:W-:Y:S01]  /*1c20*/  FSEL R33, R58, R33, !P0 ;  /* 0x000000213a217208 */ /* 0x000fe20004000000 */
[--C-:B-1----:R-:W-:Y:S01]  /*1c30*/  @!P1 IMAD.MOV.U32 R61, RZ, RZ, R45.reuse ;  /* 0x000000ffff3d9224 */ /* 0x102fe200078e002d */
[----:B------:R-:W-:Y:S01]  /*1c40*/  FSEL R32, R59, R32, !P0 ;  /* 0x000000203b207208 */ /* 0x000fe20004000000 */
[----:B------:R-:W-:Y:S01]  /*1c50*/  STS [R47+0xe0], R70 ;  /* 0x0000e0462f007388 */ /* 0x000fe20000000800 */
[----:B------:R-:W-:Y:S01]  /*1c60*/  IMAD.X R45, RZ, RZ, R45, P4 ;  /* 0x000000ffff2d7224 */ /* 0x000fe200020e062d */
[----:B------:R-:W-:Y:S06]  /*1c70*/  BAR.SYNC.DEFER_BLOCKING 0x0 ;  /* 0x0000000000007b1d */ /* 0x000fec0000010000 */
[----:B------:R-:W0:Y:S04]  /*1c80*/  LDS.128 R4, [R44] ;  /* 0x000000002c047984 */ /* 0x000e280000000c00 */
[----:B------:R-:W1:Y:S04]  /*1c90*/  LDS.128 R8, [R42+0x2000] ;  /* 0x002000002a087984 */ /* 0x000e680000000c00 */
[----:B0-----:R0:W-:Y:S01]  /*1ca0*/  @!P1 STG.E.128 desc[UR6][R60.64], R4 ;  /* 0x000000043c009986 */ /* 0x0011e2000c101d06 */
[----:B------:R-:W-:-:S05]  /*1cb0*/  IADD3 R41, P1, R41, 0x40, RZ ;  /* 0x0000004029297810 */ /* 0x000fca0007f3e0ff */
[----:B------:R-:W-:Y:S01]  /*1cc0*/  IMAD.X R40, RZ, RZ, R40, P1 ;  /* 0x000000ffff287224 */ /* 0x000fe200008e0628 */
[----:B------:R-:W-:-:S04]  /*1cd0*/  ISETP.GE.U32.AND P1, PT, R41, 0x2000, PT ;  /* 0x000020002900780c */ /* 0x000fc80003f26070 */
[----:B------:R-:W-:Y:S01]  /*1ce0*/  ISETP.GE.U32.AND.EX P1, PT, R40, RZ, PT, P1 ;  /* 0x000000ff2800720c */ /* 0x000fe20003f26110 */
[----:B0-----:R-:W-:Y:S01]  /*1cf0*/  @!P2 IMAD.MOV.U32 R4, RZ, RZ, R46 ;  /* 0x000000ffff04a224 */ /* 0x001fe200078e002e */
[----:B------:R-:W-:Y:S01]  /*1d00*/  IADD3 R46, P3, R46, 0x100, RZ ;  /* 0x000001002e2e7810 */ /* 0x000fe20007f7e0ff */
[----:B------:R-:W-:-:S04]  /*1d10*/  @!P2 IMAD.MOV.U32 R5, RZ, RZ, R43 ;  /* 0x000000ffff05a224 */ /* 0x000fc800078e002b */
[----:B------:R-:W-:Y:S01]  /*1d20*/  IMAD.X R43, RZ, RZ, R43, P3 ;  /* 0x000000ffff2b7224 */ /* 0x000fe200018e062b */
[----:B-1----:R0:W-:Y:S05]  /*1d30*/  @!P2 STG.E.128 desc[UR6][R4.64], R8 ;  /* 0x000000080400a986 */ /* 0x0021ea000c101d06 */
[----:B------:R-:W-:Y:S05]  /*1d40*/  @!P1 BRA `(.L_x_1) ;  /* 0xffffffe400ec9947 */ /* 0x000fea000383ffff */
[----:B------:R-:W-:Y:S01]  /*1d50*/  FADD R0, R39, R38 ;  /* 0x0000002627007221 */ /* 0x000fe20000000000 */
[----:B0-----:R-:W-:Y:S01]  /*1d60*/  FMUL R5, R38, 0.25 ;  /* 0x3e80000026057820 */ /* 0x001fe20000400000 */
[C---:B------:R-:W-:Y:S01]  /*1d70*/  FMUL R6, R37.reuse, 0.25 ;  /* 0x3e80000025067820 */ /* 0x040fe20000400000 */
[----:B------:R-:W-:Y:S01]  /*1d80*/  FMUL R9, R36, 0.25 ;  /* 0x3e80000024097820 */ /* 0x000fe20000400000 */
[C---:B------:R-:W-:Y:S01]  /*1d90*/  FMUL R3, R0.reuse, 0.25 ;  /* 0x3e80000000037820 */ /* 0x040fe20000400000 */
[----:B------:R-:W-:Y:S01]  /*1da0*/  BAR.SYNC.DEFER_BLOCKING 0x0 ;  /* 0x0000000000007b1d */ /* 0x000fe20000010000 */
[C---:B------:R-:W-:Y:S01]  /*1db0*/  FSETP.GEU.AND P4, PT, |R0|.reuse, 1.175494350822287508e-38, PT ;  /* 0x008000000000780b */ /* 0x040fe20003f8e200 */
[----:B------:R-:W-:Y:S01]  /*1dc0*/  FADD R7, R37, R0 ;  /* 0x0000000025077221 */ /* 0x000fe20000000000 */
[----:B------:R-:W-:Y:S01]  /*1dd0*/  FSETP.GT.AND P2, PT, |R0|, 8.50705917302346158658e+37, PT ;  /* 0x7e8000000000780b */ /* 0x000fe20003f44200 */
[----:B------:R-:W-:Y:S01]  /*1de0*/  FADD R22, -R23, R22 ;  /* 0x0000001617167221 */ /* 0x000fe20000000100 */
[----:B------:R-:W-:Y:S01]  /*1df0*/  FADD R30, R31, R30 ;  /* 0x0000001e1f1e7221 */ /* 0x000fe20000000000 */
[----:B------:R-:W-:Y:S01]  /*1e00*/  FMUL R4, R7, 0.25 ;  /* 0x3e80000007047820 */ /* 0x000fe20000400000 */
[----:B------:R-:W-:Y:S01]  /*1e10*/  FSEL R3, R3, R0, P2 ;  /* 0x0000000003037208 */ /* 0x000fe20001000000 */
[----:B------:R-:W-:Y:S01]  /*1e20*/  FADD R8, R36, R7 ;  /* 0x0000000724087221 */ /* 0x000fe20000000000 */
[C---:B------:R-:W-:Y:S01]  /*1e30*/  FSETP.GEU.AND P1, PT, |R7|.reuse, 1.175494350822287508e-38, PT ;  /* 0x008000000700780b */ /* 0x040fe20003f2e200 */
[----:B------:R-:W-:Y:S01]  /*1e40*/  FMUL R2, R22, R22 ;  /* 0x0000001616027220 */ /* 0x000fe20000400000 */
[----:B------:R-:W-:Y:S01]  /*1e50*/  FSETP.GT.AND P3, PT, |R7|, 8.50705917302346158658e+37, PT ;  /* 0x7e8000000700780b */ /* 0x000fe20003f64200 */
[----:B------:R-:W-:Y:S01]  /*1e60*/  FADD R11, R35, R8 ;  /* 0x00000008230b7221 */ /* 0x000fe20000000000 */
[----:B------:R-:W-:Y:S01]  /*1e70*/  FSEL R38, R5, R38, P2 ;  /* 0x0000002605267208 */ /* 0x000fe20001000000 */
[----:B------:R-:W-:Y:S01]  /*1e80*/  @!P4 FMUL R3, R3, 16777216 ;  /* 0x4b8000000303c820 */ /* 0x000fe20000400000 */
[----:B------:R-:W-:Y:S01]  /*1e90*/  FSEL R4, R4, R7, P3 ;  /* 0x0000000704047208 */ /* 0x000fe20001800000 */
[----:B------:R-:W-:Y:S01]  /*1ea0*/  FMUL R5, R8, 0.25 ;  /* 0x3e80000008057820 */ /* 0x000fe20000400000 */
[----:B------:R-:W-:Y:S01]  /*1eb0*/  FSEL R37, R6, R37, P3 ;  /* 0x0000002506257208 */ /* 0x000fe20001800000 */
[----:B------:R-:W-:Y:S01]  /*1ec0*/  @!P4 FMUL R38, R38, 16777216 ;  /* 0x4b8000002626c820 */ /* 0x000fe20000400000 */
[----:B------:R-:W-:Y:S01]  /*1ed0*/  FSETP.GEU.AND P2, PT, |R8|, 1.175494350822287508e-38, PT ;  /* 0x008000000800780b */ /* 0x000fe20003f4e200 */
[----:B------:R-:W0:Y:S01]  /*1ee0*/  MUFU.RCP R3, R3 ;  /* 0x0000000300037308 */ /* 0x000e220000001000 */
[----:B------:R-:W-:Y:S01]  /*1ef0*/  FMUL R6, R35, 0.25 ;  /* 0x3e80000023067820 */ /* 0x000fe20000400000 */
[----:B------:R-:W-:Y:S01]  /*1f00*/  @!P1 FMUL R4, R4, 16777216 ;  /* 0x4b80000004049820 */ /* 0x000fe20000400000 */
[----:B------:R-:W-:Y:S01]  /*1f10*/  @!P1 FMUL R37, R37, 16777216 ;  /* 0x4b80000025259820 */ /* 0x000fe20000400000 */
[----:B------:R-:W-:Y:S01]  /*1f20*/  FSETP.NEU.AND P1, PT, R0, RZ, PT ;  /* 0x000000ff0000720b */ /* 0x000fe20003f2d000 */
[----:B------:R-:W-:Y:S01]  /*1f30*/  FADD R10, R34, R11 ;  /* 0x0000000b220a7221 */ /* 0x000fe20000000000 */
[----:B------:R-:W-:Y:S01]  /*1f40*/  FSETP.GT.AND P3, PT, |R8|, 8.50705917302346158658e+37, PT ;  /* 0x7e8000000800780b */ /* 0x000fe20003f64200 */
[----:B------:R-:W-:Y:S01]  /*1f50*/  FMUL R2, R39, R2 ;  /* 0x0000000227027220 */ /* 0x000fe20000400000 */
[----:B------:R-:W1:Y:S01]  /*1f60*/  MUFU.RCP R4, R4 ;  /* 0x0000000400047308 */ /* 0x000e620000001000 */
[----:B------:R-:W-:Y:S01]  /*1f70*/  FSETP.GT.AND P4, PT, |R11|, 8.50705917302346158658e+37, PT ;  /* 0x7e8000000b00780b */ /* 0x000fe20003f84200 */
[----:B------:R-:W-:Y:S01]  /*1f80*/  FADD R13, R33, R10 ;  /* 0x0000000a210d7221 */ /* 0x000fe20000000000 */
[----:B------:R-:W-:Y:S01]  /*1f90*/  FSEL R5, R5, R8, P3 ;  /* 0x0000000805057208 */ /* 0x000fe20001800000 */
[----:B------:R-:W-:Y:S01]  /*1fa0*/  FMUL R12, R33, 0.25 ;  /* 0x3e800000210c7820 */ /* 0x000fe20000400000 */
[----:B------:R-:W-:Y:S01]  /*1fb0*/  FSEL R35, R6, R35, P4 ;  /* 0x0000002306237208 */ /* 0x000fe20002000000 */
[----:B------:R-:W-:Y:S01]  /*1fc0*/  FMUL R6, R11, 0.25 ;  /* 0x3e8000000b067820 */ /* 0x000fe20000400000 */
[----:B0-----:R-:W-:Y:S01]  /*1fd0*/  FMUL R3, R3, R38 ;  /* 0x0000002603037220 */ /* 0x001fe20000400000 */
[----:B------:R-:W-:Y:S01]  /*1fe0*/  FSEL R36, R9, R36, P3 ;  /* 0x0000002409247208 */ /* 0x000fe20001800000 */
[----:B------:R-:W-:Y:S01]  /*1ff0*/  @!P2 FMUL R5, R5, 16777216 ;  /* 0x4b8000000505a820 */ /* 0x000fe20000400000 */
[----:B------:R-:W-:Y:S01]  /*2000*/  FMUL R9, R34, 0.25 ;  /* 0x3e80000022097820 */ /* 0x000fe20000400000 */
[----:B------:R-:W-:-:S02]  /*2010*/  FSETP.GT.AND P3, PT, |R10|, 8.50705917302346158658e+37, PT ;  /* 0x7e8000000a00780b */ /* 0x000fc40003f64200 */
[----:B------:R-:W-:Y:S01]  /*2020*/  FSEL R3, R3, RZ, P1 ;  /* 0x000000ff03037208 */ /* 0x000fe20000800000 */
[----:B------:R-:W-:Y:S01]  /*2030*/  @!P2 FMUL R36, R36, 16777216 ;  /* 0x4b8000002424a820 */ /* 0x000fe20000400000 */
[----:B------:R-:W-:Y:S01]  /*2040*/  FSETP.GEU.AND P1, PT, |R11|, 1.175494350822287508e-38, PT ;  /* 0x008000000b00780b */ /* 0x000fe20003f2e200 */
[----:B-1----:R-:W-:Y:S01]  /*2050*/  FMUL R4, R4, R37 ;  /* 0x0000002504047220 */ /* 0x002fe20000400000 */
[----:B------:R-:W-:Y:S01]  /*2060*/  FSEL R6, R6, R11, P4 ;  /* 0x0000000b06067208 */ /* 0x000fe20002000000 */
[----:B------:R-:W0:Y:S01]  /*2070*/  MUFU.RCP R5, R5 ;  /* 0x0000000500057308 */ /* 0x000e220000001000 */
[----:B------:R-:W-:Y:S01]  /*2080*/  FSETP.GEU.AND P4, PT, |R10|, 1.175494350822287508e-38, PT ;  /* 0x008000000a00780b */ /* 0x000fe20003f8e200 */
[----:B------:R-:W-:Y:S01]  /*2090*/  FFMA R22, R22, R3, R23 ;  /* 0x0000000316167223 */ /* 0x000fe20000000017 */
[----:B------:R-:W-:Y:S01]  /*20a0*/  FSEL R34, R9, R34, P3 ;  /* 0x0000002209227208 */ /* 0x000fe20001800000 */
[----:B------:R-:W-:Y:S01]  /*20b0*/  FMUL R9, R10, 0.25 ;  /* 0x3e8000000a097820 */ /* 0x000fe20000400000 */
[----:B------:R-:W-:Y:S01]  /*20c0*/  FSETP.NEU.AND P5, PT, R7, RZ, PT ;  /* 0x000000ff0700720b */ /* 0x000fe20003fad000 */
[----:B------:R-:W-:Y:S01]  /*20d0*/  FFMA R2, R3, R2, R30 ;  /* 0x0000000203027223 */ /* 0x000fe2000000001e */
[----:B------:R-:W-:Y:S01]  /*20e0*/  FADD R21, R21, -R22 ;  /* 0x8000001615157221 */ /* 0x000fe20000000000 */
[----:B------:R-:W-:-:S02]  /*20f0*/  FSETP.GT.AND P2, PT, |R13|, 8.50705917302346158658e+37, PT ;  /* 0x7e8000000d00780b */ /* 0x000fc40003f44200 */
[----:B------:R-:W-:Y:S01]  /*2100*/  @!P1 FMUL R6, R6, 16777216 ;  /* 0x4b80000006069820 */ /* 0x000fe20000400000 */
[----:B------:R-:W-:Y:S01]  /*2110*/  FSEL R4, R4, RZ, P5 ;  /* 0x000000ff04047208 */ /* 0x000fe20002800000 */
[----:B------:R-:W-:Y:S01]  /*2120*/  FMUL R3, R21, R21 ;  /* 0x0000001515037220 */ /* 0x000fe20000400000 */
[----:B------:R-:W-:Y:S01]  /*2130*/  FSEL R9, R9, R10, P3 ;  /* 0x0000000a09097208 */ /* 0x000fe20001800000 */
[----:B------:R-:W-:Y:S01]  /*2140*/  FADD R29, R29, R2 ;  /* 0x000000021d1d7221 */ /* 0x000fe20000000000 */
[----:B------:R-:W-:Y:S01]  /*2150*/  FSETP.GEU.AND P3, PT, |R13|, 1.175494350822287508e-38, PT ;  /* 0x008000000d00780b */ /* 0x000fe20003f6e200 */
[----:B------:R-:W1:Y:S01]  /*2160*/  MUFU.RCP R6, R6 ;  /* 0x0000000600067308 */ /* 0x000e620000001000 */
[----:B------:R-:W-:Y:S01]  /*2170*/  FFMA R22, R21, R4, R22 ;  /* 0x0000000415167223 */ /* 0x000fe20000000016 */
[----:B------:R-:W-:Y:S01]  /*2180*/  @!P4 FMUL R9, R9, 16777216 ;  /* 0x4b8000000909c820 */ /* 0x000fe20000400000 */
[----:B------:R-:W-:Y:S01]  /*2190*/  FMUL R2, R13, 0.25 ;  /* 0x3e8000000d027820 */ /* 0x000fe20000400000 */
[----:B------:R-:W-:Y:S01]  /*21a0*/  FMUL R3, R0, R3 ;  /* 0x0000000300037220 */ /* 0x000fe20000400000 */
[--C-:B------:R-:W-:Y:S01]  /*21b0*/  FADD R19, R19, -R22.reuse ;  /* 0x8000001613137221 */ /* 0x100fe20000000000 */
[----:B0-----:R-:W-:Y:S01]  /*21c0*/  FMUL R5, R5, R36 ;  /* 0x0000002405057220 */ /* 0x001fe20000400000 */
[----:B------:R-:W-:Y:S01]  /*21d0*/  FSETP.NEU.AND P5, PT, R8, RZ, PT ;  /* 0x000000ff0800720b */ /* 0x000fe20003fad000 */
[----:B------:R-:W0:Y:S01]  /*21e0*/  MUFU.RCP R9, R9 ;  /* 0x0000000900097308 */ /* 0x000e220000001000 */
[----:B------:R-:W-:Y:S01]  /*21f0*/  FSEL R2, R2, R13, P2 ;  /* 0x0000000d02027208 */ /* 0x000fe20001000000 */
[----:B------:R-:W-:Y:S01]  /*2200*/  FFMA R3, R4, R3, R29 ;  /* 0x0000000304037223 */ /* 0x000fe2000000001d */
[----:B------:R-:W-:Y:S01]  /*2210*/  @!P1 FMUL R35, R35, 16777216 ;  /* 0x4b80000023239820 */ /* 0x000fe20000400000 */
[----:B------:R-:W-:Y:S01]  /*2220*/  FMUL R0, R19, R19 ;  /* 0x0000001313007220 */ /* 0x000fe20000400000 */
[----:B------:R-:W-:Y:S01]  /*2230*/  FADD R4, R32, R13 ;  /* 0x0000000d20047221 */ /* 0x000fe20000000000 */
[----:B------:R-:W-:Y:S01]  /*2240*/  FSEL R5, R5, RZ, P5 ;  /* 0x000000ff05057208 */ /* 0x000fe20002800000 */
[----:B------:R-:W-:Y:S01]  /*2250*/  @!P3 FMUL R2, R2, 16777216 ;  /* 0x4b8000000202b820 */ /* 0x000fe20000400000 */
[----:B------:R-:W-:Y:S01]  /*2260*/  FADD R28, R28, R3 ;  /* 0x000000031c1c7221 */ /* 0x000fe20000000000 */
[----:B------:R-:W-:Y:S01]  /*2270*/  FMUL R0, R7, R0 ;  /* 0x0000000007007220 */ /* 0x000fe20000400000 */
[----:B-1----:R-:W-:Y:S01]  /*2280*/  FMUL R6, R6, R35 ;  /* 0x0000002306067220 */ /* 0x002fe20000400000 */
[----:B------:R-:W-:Y:S01]  /*2290*/  @!P4 FMUL R34, R34, 16777216 ;  /* 0x4b8000002222c820 */ /* 0x000fe20000400000 */
[----:B------:R-:W-:Y:S01]  /*22a0*/  FSETP.NEU.AND P1, PT, R11, RZ, PT ;  /* 0x000000ff0b00720b */ /* 0x000fe20003f2d000 */
[----:B------:R-:W-:Y:S01]  /*22b0*/  FFMA R19, R19, R5, R22 ;  /* 0x0000000513137223 */ /* 0x000fe20000000016 */
[----:B------:R-:W-:Y:S01]  /*22c0*/  FSETP.GEU.AND P4, PT, |R4|, 1.175494350822287508e-38, PT ;  /* 0x008000000400780b */ /* 0x000fe20003f8e200 */
[----:B------:R-:W-:Y:S01]  /*22d0*/  FFMA R0, R5, R0, R28 ;  /* 0x0000000005007223 */ /* 0x000fe2000000001c */
[----:B------:R-:W1:Y:S01]  /*22e0*/  MUFU.RCP R2, R2 ;  /* 0x0000000200027308 */ /* 0x000e620000001000 */
[----:B------:R-:W-:Y:S01]  /*22f0*/  FSEL R6, R6, RZ, P1 ;  /* 0x000000ff06067208 */ /* 0x000fe20000800000 */
[C---:B------:R-:W-:Y:S01]  /*2300*/  FMUL R5, R4.reuse, 0.25 ;  /* 0x3e80000004057820 */ /* 0x040fe20000400000 */
[----:B------:R-:W-:Y:S01]  /*2310*/  FSETP.GT.AND P1, PT, |R4|, 8.50705917302346158658e+37, PT ;  /* 0x7e8000000400780b */ /* 0x000fe20003f24200 */
[--C-:B------:R-:W-:Y:S01]  /*2320*/  FADD R18, R18, -R19.reuse ;  /* 0x8000001312127221 */ /* 0x100fe20000000000 */
[----:B------:R-:W-:Y:S01]  /*2330*/  FSEL R33, R12, R33, P2 ;  /* 0x000000210c217208 */ /* 0x000fe20001000000 */
[----:B0-----:R-:W-:Y:S01]  /*2340*/  FMUL R9, R9, R34 ;  /* 0x0000002209097220 */ /* 0x001fe20000400000 */
[----:B------:R-:W-:Y:S01]  /*2350*/  FSEL R7, R5, R4, P1 ;  /* 0x0000000405077208 */ /* 0x000fe20000800000 */
[----:B------:R-:W-:Y:S01]  /*2360*/  FADD R27, R27, R0 ;  /* 0x000000001b1b7221 */ /* 0x000fe20000000000 */
[----:B------:R-:W-:Y:S01]  /*2370*/  FSETP.NEU.AND P2, PT, R10, RZ, PT ;  /* 0x000000ff0a00720b */ /* 0x000fe20003f4d000 */
[C---:B------:R-:W-:Y:S01]  /*2380*/  FFMA R0, R18.reuse, R6, R19 ;  /* 0x0000000612007223 */ /* 0x040fe20000000013 */
[----:B------:R-:W-:Y:S01]  /*2390*/  FMUL R3, R18, R18 ;  /* 0x0000001212037220 */ /* 0x000fe20000400000 */
[----:B------:R-:W-:Y:S01]  /*23a0*/  @!P4 FMUL R7, R7, 16777216 ;  /* 0x4b8000000707c820 */ /* 0x000fe20000400000 */
[----:B------:R-:W-:Y:S01]  /*23b0*/  FSEL R9, R9, RZ, P2 ;  /* 0x000000ff09097208 */ /* 0x000fe20001000000 */
[----:B------:R-:W-:Y:S01]  /*23c0*/  @!P3 FMUL R33, R33, 16777216 ;  /* 0x4b8000002121b820 */ /* 0x000fe20000400000 */
[--C-:B------:R-:W-:Y:S01]  /*23d0*/  FADD R17, R17, -R0.reuse ;  /* 0x8000000011117221 */ /* 0x100fe20000000000 */
[----:B------:R-:W-:Y:S01]  /*23e0*/  FMUL R3, R8, R3 ;  /* 0x0000000308037220 */ /* 0x000fe20000400000 */
[----:B------:R-:W-:Y:S01]  /*23f0*/  FSETP.NEU.AND P2, PT, R13, RZ, PT ;  /* 0x000000ff0d00720b */ /* 0x000fe20003f4d000 */
[----:B-1----:R-:W-:Y:S01]  /*2400*/  FMUL R2, R2, R33 ;  /* 0x0000002102027220 */ /* 0x002fe20000400000 */
[C---:B------:R-:W-:Y:S01]  /*2410*/  FFMA R5, R17.reuse, R9, R0 ;  /* 0x0000000911057223 */ /* 0x040fe20000000000 */
[----:B------:R-:W-:Y:S01]  /*2420*/  FMUL R0, R17, R17 ;  /* 0x0000001111007220 */ /* 0x000fe20000400000 */
[----:B------:R-:W0:Y:S01]  /*2430*/  MUFU.RCP R7, R7 ;  /* 0x0000000700077308 */ /* 0x000e220000001000 */
[----:B------:R-:W-:Y:S01]  /*2440*/  FFMA R3, R6, R3, R27 ;  /* 0x0000000306037223 */ /* 0x000fe2000000001b */
[----:B------:R-:W-:Y:S01]  /*2450*/  FMUL R17, R32, 0.25 ;  /* 0x3e80000020117820 */ /* 0x000fe20000400000 */
[----:B------:R-:W-:Y:S01]  /*2460*/  FSEL R2, R2, RZ, P2 ;  /* 0x000000ff02027208 */ /* 0x000fe20001000000 */
[----:B------:R-:W-:Y:S01]  /*2470*/  FADD R16, R16, -R5 ;  /* 0x8000000510107221 */ /* 0x000fe20000000000 */
[----:B------:R-:W-:Y:S01]  /*2480*/  FADD R26, R26, R3 ;  /* 0x000000031a1a7221 */ /* 0x000fe20000000000 */
[----:B------:R-:W-:Y:S01]  /*2490*/  FMUL R0, R11, R0 ;  /* 0x000000000b007220 */ /* 0x000fe20000400000 */
[----:B------:R-:W-:Y:S01]  /*24a0*/  FSEL R32, R17, R32, P1 ;  /* 0x0000002011207208 */ /* 0x000fe20000800000 */
[C---:B------:R-:W-:Y:S01]  /*24b0*/  FMUL R3, R16.reuse, R16 ;  /* 0x0000001010037220 */ /* 0x040fe20000400000 */
[----:B------:R-:W-:Y:S01]  /*24c0*/  FFMA R16, R16, R2, R5 ;  /* 0x0000000210107223 */ /* 0x000fe20000000005 */
[----:B------:R-:W-:Y:S01]  /*24d0*/  FFMA R0, R9, R0, R26 ;  /* 0x0000000009007223 */ /* 0x000fe2000000001a */
[----:B------:R-:W-:Y:S01]  /*24e0*/  FSETP.NEU.AND P1, PT, R4, RZ, PT ;  /* 0x000000ff0400720b */ /* 0x000fe20003f2d000 */
[----:B------:R-:W-:Y:S01]  /*24f0*/  @!P4 FMUL R32, R32, 16777216 ;  /* 0x4b8000002020c820 */ /* 0x000fe20000400000 */
[----:B------:R-:W-:Y:S01]  /*2500*/  FMUL R3, R10, R3 ;  /* 0x000000030a037220 */ /* 0x000fe20000400000 */
[----:B------:R-:W-:Y:S01]  /*2510*/  FADD R25, R25, R0 ;  /* 0x0000000019197221 */ /* 0x000fe20000000000 */
[----:B------:R-:W-:Y:S01]  /*2520*/  FADD R15, R15, -R16 ;  /* 0x800000100f0f7221 */ /* 0x000fe20000000000 */
[----:B0-----:R-:W-:Y:S01]  /*2530*/  FMUL R7, R7, R32 ;  /* 0x0000002007077220 */ /* 0x001fe20000400000 */
[----:B------:R-:W-:-:S02]  /*2540*/  IMAD.SHL.U32 R9, R14, 0x20, RZ ;  /* 0x000000200e097824 */ /* 0x000fc400078e00ff */
[----:B------:R-:W-:Y:S01]  /*2550*/  FFMA R3, R2, R3, R25 ;  /* 0x0000000302037223 */ /* 0x000fe20000000019 */
[----:B------:R-:W-:Y:S01]  /*2560*/  FMUL R0, R15, R15 ;  /* 0x0000000f0f007220 */ /* 0x000fe20000400000 */
[----:B------:R-:W-:Y:S01]  /*2570*/  IMAD.SHL.U32 R2, R49, 0x4, RZ ;  /* 0x0000000431027824 */ /* 0x000fe200078e00ff */
[----:B------:R-:W-:Y:S01]  /*2580*/  FSEL R7, R7, RZ, P1 ;  /* 0x000000ff07077208 */ /* 0x000fe20000800000 */
[----:B------:R-:W-:Y:S01]  /*2590*/  FADD R24, R24, R3 ;  /* 0x0000000318187221 */ /* 0x000fe20000000000 */
[----:B------:R-:W-:Y:S01]  /*25a0*/  FMUL R0, R13, R0 ;  /* 0x000000000d007220 */ /* 0x000fe20000400000 */
[----:B------:R-:W-:Y:S02]  /*25b0*/  ISETP.GE.AND P2, PT, R51, 0x200, PT ;  /* 0x000002003300780c */ /* 0x000fe40003f46270 */
[----:B------:R-:W-:Y:S01]  /*25c0*/  LOP3.LUT R3, R9, R2, RZ, 0xfc, !PT ;  /* 0x0000000209037212 */ /* 0x000fe200078efcff */
[----:B------:R-:W-:Y:S01]  /*25d0*/  FFMA R15, R15, R7, R16 ;  /* 0x000000070f0f7223 */ /* 0x000fe20000000010 */
[----:B------:R-:W-:Y:S01]  /*25e0*/  FFMA R0, R7, R0, R24 ;  /* 0x0000000007007223 */ /* 0x000fe20000000018 */
[----:B------:R-:W-:-:S02]  /*25f0*/  ISETP.EQ.AND P0, PT, R49, RZ, !P0 ;  /* 0x000000ff3100720c */ /* 0x000fc40004702270 */
[----:B------:R-:W-:Y:S04]  /*2600*/  STS [R3+UR4+0x1000], R4 ;  /* 0x0010000403007988 */ /* 0x000fe80008000804 */
[----:B------:R-:W-:Y:S04]  /*2610*/  STS [R3+UR4], R15 ;  /* 0x0000000f03007988 */ /* 0x000fe80008000804 */
[----:B------:R-:W-:Y:S01]  /*2620*/  STS [R3+UR4+0x800], R0 ;  /* 0x0008000003007988 */ /* 0x000fe20008000804 */
[----:B------:R-:W-:Y:S06]  /*2630*/  BAR.SYNC.DEFER_BLOCKING 0x0 ;  /* 0x0000000000007b1d */ /* 0x000fec0000010000 */
[----:B------:R-:W0:Y:S04]  /*2640*/  @!P2 LDS R31, [R50+UR4+0x1000] ;  /* 0x00100004321fa984 */ /* 0x000e280008000800 */
[----:B------:R-:W1:Y:S04]  /*2650*/  @!P2 LDS R14, [R50+UR4] ;  /* 0x00000004320ea984 */ /* 0x000e680008000800 */
[----:B------:R-:W2:Y:S04]  /*2660*/  @!P2 LDS R23, [R50+UR4+0x800] ;  /* 0x000800043217a984 */ /* 0x000ea80008000800 */
[----:B0-----:R-:W0:Y:S04]  /*2670*/  SHFL.BFLY PT, R2, R31, 0x4, 0x1f ;  /* 0x0c801f001f027f89 */ /* 0x001e2800000e0000 */
[----:B-1----:R-:W1:Y:S04]  /*2680*/  SHFL.BFLY PT, R3, R14, 0x4, 0x1f ;  /* 0x0c801f000e037f89 */ /* 0x002e6800000e0000 */
[----:B--2---:R-:W2:Y:S01]  /*2690*/  SHFL.BFLY PT, R0, R23, 0x4, 0x1f ;  /* 0x0c801f0017007f89 */ /* 0x004ea200000e0000 */
[----:B0-----:R-:W-:-:S04]  /*26a0*/  FADD R5, R31, R2 ;  /* 0x000000021f057221 */ /* 0x001fc80000000000 */
[C---:B------:R-:W-:Y:S01]  /*26b0*/  FMUL R6, R5.reuse, 0.25 ;  /* 0x3e80000005067820 */ /* 0x040fe20000400000 */
[C---:B------:R-:W-:Y:S01]  /*26c0*/  FSETP.GEU.AND P2, PT, |R5|.reuse, 1.175494350822287508e-38, PT ;  /* 0x008000000500780b */ /* 0x040fe20003f4e200 */
[----:B------:R-:W0:Y:S01]  /*26d0*/  SHFL.BFLY PT, R4, R5, 0x2, 0x1f ;  /* 0x0c401f0005047f89 */ /* 0x000e2200000e0000 */
[----:B------:R-:W-:Y:S01]  /*26e0*/  FSETP.GT.AND P1, PT, |R5|, 8.50705917302346158658e+37, PT ;  /* 0x7e8000000500780b */ /* 0x000fe20003f24200 */
[----:B-1----:R-:W-:Y:S01]  /*26f0*/  FADD R3, -R14, R3 ;  /* 0x000000030e037221 */ /* 0x002fe20000000100 */
[----:B--2---:R-:W-:Y:S02]  /*2700*/  FADD R0, R23, R0 ;  /* 0x0000000017007221 */ /* 0x004fe40000000000 */
[----:B------:R-:W-:-:S07]  /*2710*/  FSEL R6, R6, R5, P1 ;  /* 0x0000000506067208 */ /* 0x000fce0000800000 */
[----:B------:R-:W-:Y:S02]  /*2720*/  @!P2 FMUL R6, R6, 16777216 ;  /* 0x4b8000000606a820 */ /* 0x000fe40000400000 */
[----:B------:R-:W-:Y:S02]  /*2730*/  @P1 FMUL R2, R2, 0.25 ;  /* 0x3e80000002021820 */ /* 0x000fe40000400000 */
[----:B------:R-:W1:Y:S02]  /*2740*/  MUFU.RCP R7, R6 ;  /* 0x0000000600077308 */ /* 0x000e640000001000 */
[----:B------:R-:W-:Y:S01]  /*2750*/  @!P2 FMUL R2, R2, 16777216 ;  /* 0x4b8000000202a820 */ /* 0x000fe20000400000 */
[C---:B------:R-:W-:Y:S01]  /*2760*/  FSETP.NEU.AND P2, PT, R5.reuse, RZ, PT ;  /* 0x000000ff0500720b */ /* 0x040fe20003f4d000 */
[----:B0-----:R-:W-:-:S04]  /*2770*/  FADD R8, R5, R4 ;  /* 0x0000000405087221 */ /* 0x001fc80000000000 */
[C---:B------:R-:W-:Y:S01]  /*2780*/  FMUL R11, R8.reuse, 0.25 ;  /* 0x3e800000080b7820 */ /* 0x040fe20000400000 */
[C---:B------:R-:W-:Y:S01]  /*2790*/  FSETP.GEU.AND P3, PT, |R8|.reuse, 1.175494350822287508e-38, PT ;  /* 0x008000000800780b */ /* 0x040fe20003f6e200 */
[----:B------:R-:W0:Y:S01]  /*27a0*/  SHFL.BFLY PT, R13, R8, 0x1, 0x1f ;  /* 0x0c201f00080d7f89 */ /* 0x000e2200000e0000 */
[----:B-1----:R-:W-:Y:S01]  /*27b0*/  FMUL R7, R7, R2 ;  /* 0x0000000207077220 */ /* 0x002fe20000400000 */
[----:B------:R-:W-:Y:S01]  /*27c0*/  FSETP.GT.AND P1, PT, |R8|, 8.50705917302346158658e+37, PT ;  /* 0x7e8000000800780b */ /* 0x000fe20003f24200 */
[----:B------:R-:W-:-:S03]  /*27d0*/  FMUL R2, R3, R3 ;  /* 0x0000000303027220 */ /* 0x000fc60000400000 */
[----:B------:R-:W-:Y:S01]  /*27e0*/  FSEL R7, R7, RZ, P2 ;  /* 0x000000ff07077208 */ /* 0x000fe20001000000 */
[----:B------:R-:W-:Y:S01]  /*27f0*/  FMUL R2, R31, R2 ;  /* 0x000000021f027220 */ /* 0x000fe20000400000 */
[----:B------:R-:W-:-:S03]  /*2800*/  FSEL R11, R11, R8, P1 ;  /* 0x000000080b0b7208 */ /* 0x000fc60000800000 */
[----:B------:R-:W-:Y:S01]  /*2810*/  FFMA R3, R3, R7, R14 ;  /* 0x0000000703037223 */ /* 0x000fe2000000000e */
[----:B------:R-:W-:Y:S01]  /*2820*/  FFMA R0, R7, R2, R0 ;  /* 0x0000000207007223 */ /* 0x000fe20000000000 */
[----:B------:R-:W-:Y:S02]  /*2830*/  @!P3 FMUL R11, R11, 16777216 ;  /* 0x4b8000000b0bb820 */ /* 0x000fe40000400000 */
[----:B------:R-:W-:Y:S01]  /*2840*/  @P1 FMUL R4, R4, 0.25 ;  /* 0x3e80000004041820 */ /* 0x000fe20000400000 */
[----:B------:R-:W1:Y:S01]  /*2850*/  SHFL.BFLY PT, R2, R3, 0x2, 0x1f ;  /* 0x0c401f0003027f89 */ /* 0x000e6200000e0000 */
[----:B------:R-:W-:Y:S02]  /*2860*/  FSETP.NEU.AND P1, PT, R8, RZ, PT ;  /* 0x000000ff0800720b */ /* 0x000fe40003f2d000 */
[----:B------:R-:W2:Y:S01]  /*2870*/  MUFU.RCP R11, R11 ;  /* 0x0000000b000b7308 */ /* 0x000ea20000001000 */
[----:B------:R-:W3:Y:S01]  /*2880*/  SHFL.BFLY PT, R7, R0, 0x2, 0x1f ;  /* 0x0c401f0000077f89 */ /* 0x000ee200000e0000 */
[----:B------:R-:W-:Y:S01]  /*2890*/  @!P3 FMUL R4, R4, 16777216 ;  /* 0x4b8000000404b820 */ /* 0x000fe20000400000 */
[----:B0-----:R-:W-:-:S04]  /*28a0*/  FADD R15, R8, R13 ;  /* 0x0000000d080f7221 */ /* 0x001fc80000000000 */
[C---:B------:R-:W-:Y:S01]  /*28b0*/  FMUL R6, R15.reuse, 0.25 ;  /* 0x3e8000000f067820 */ /* 0x040fe20000400000 */
[----:B------:R-:W-:Y:S01]  /*28c0*/  FSETP.GEU.AND P2, PT, |R15|, 1.175494350822287508e-38, PT ;  /* 0x008000000f00780b */ /* 0x000fe20003f4e200 */
[----:B--2---:R-:W-:-:S05]  /*28d0*/  FMUL R4, R11, R4 ;  /* 0x000000040b047220 */ /* 0x004fca0000400000 */
[----:B------:R-:W-:Y:S01]  /*28e0*/  FSEL R4, R4, RZ, P1 ;  /* 0x000000ff04047208 */ /* 0x000fe20000800000 */
[----:B-1----:R-:W-:Y:S01]  /*28f0*/  FADD R2, -R3, R2 ;  /* 0x0000000203027221 */ /* 0x002fe20000000100 */
[----:B------:R-:W-:Y:S01]  /*2900*/  FSETP.GT.AND P1, PT, |R15|, 8.50705917302346158658e+37, PT ;  /* 0x7e8000000f00780b */ /* 0x000fe20003f24200 */
[----:B---3--:R-:W-:Y:S02]  /*2910*/  FADD R7, R0, R7 ;  /* 0x0000000700077221 */ /* 0x008fe40000000000 */
[C---:B------:R-:W-:Y:S01]  /*2920*/  FMUL R0, R2.reuse, R2 ;  /* 0x0000000202007220 */ /* 0x040fe20000400000 */
[----:B------:R-:W-:Y:S01]  /*2930*/  FFMA R2, R2, R4, R3 ;  /* 0x0000000402027223 */ /* 0x000fe20000000003 */
[----:B------:R-:W-:Y:S02]  /*2940*/  FSEL R6, R6, R15, P1 ;  /* 0x0000000f06067208 */ /* 0x000fe40000800000 */
[----:B------:R-:W-:Y:S02]  /*2950*/  FMUL R0, R5, R0 ;  /* 0x0000000005007220 */ /* 0x000fe40000400000 */
[----:B------:R-:W0:Y:S01]  /*2960*/  SHFL.BFLY PT, R3, R2, 0x1, 0x1f ;  /* 0x0c201f0002037f89 */ /* 0x000e2200000e0000 */
[----:B------:R-:W-:Y:S01]  /*2970*/  @!P2 FMUL R6, R6, 16777216 ;  /* 0x4b8000000606a820 */ /* 0x000fe20000400000 */
[----:B------:R-:W-:-:S02]  /*2980*/  FFMA R0, R4, R0, R7 ;  /* 0x0000000004007223 */ /* 0x000fc40000000007 */
[----:B------:R-:W-:Y:S01]  /*2990*/  @P1 FMUL R13, R13, 0.25 ;  /* 0x3e8000000d0d1820 */ /* 0x000fe20000400000 */
[----:B------:R-:W-:Y:S02]  /*29a0*/  LOP3.LUT P1, RZ, R51, 0x7, RZ, 0xc0, !PT ;  /* 0x0000000733ff7812 */ /* 0x000fe4000782c0ff */
[----:B------:R-:W1:Y:S01]  /*29b0*/  SHFL.BFLY PT, R5, R0, 0x1, 0x1f ;  /* 0x0c201f0000057f89 */ /* 0x000e6200000e0000 */
[----:B------:R-:W2:Y:S01]  /*29c0*/  MUFU.RCP R6, R6 ;  /* 0x0000000600067308 */ /* 0x000ea20000001000 */
[----:B------:R-:W-:Y:S01]  /*29d0*/  @!P2 FMUL R13, R13, 16777216 ;  /* 0x4b8000000d0da820 */ /* 0x000fe20000400000 */
[----:B------:R-:W-:Y:S02]  /*29e0*/  FSETP.NEU.AND P2, PT, R15, RZ, PT ;  /* 0x000000ff0f00720b */ /* 0x000fe40003f4d000 */
[----:B------:R-:W-:Y:S01]  /*29f0*/  ISETP.LT.AND P1, PT, R51, 0x200, !P1 ;  /* 0x000002003300780c */ /* 0x000fe20004f21270 */
[----:B--2---:R-:W-:Y:S01]  /*2a00*/  FMUL R13, R6, R13 ;  /* 0x0000000d060d7220 */ /* 0x004fe20000400000 */
[----:B0-----:R-:W-:-:S11]  /*2a10*/  FADD R3, -R2, R3 ;  /* 0x0000000302037221 */ /* 0x001fd60000000100 */
[----:B------:R-:W-:Y:S01]  /*2a20*/  @P1 STS [R50+UR4+0x1000], R15 ;  /* 0x0010000f32001988 */ /* 0x000fe20008000804 */
[----:B------:R-:W-:Y:S01]  /*2a30*/  FMUL R7, R3, R3 ;  /* 0x0000000303077220 */ /* 0x000fe20000400000 */
[----:B------:R-:W-:Y:S01]  /*2a40*/  FSEL R13, R13, RZ, P2 ;  /* 0x000000ff0d0d7208 */ /* 0x000fe20001000000 */
[----:B-1----:R-:W-:Y:S02]  /*2a50*/  FADD R0, R0, R5 ;  /* 0x0000000500007221 */ /* 0x002fe40000000000 */
[----:B------:R-:W-:Y:S01]  /*2a60*/  FMUL R8, R8, R7 ;  /* 0x0000000708087220 */ /* 0x000fe20000400000 */
[----:B------:R-:W0:Y:S01]  /*2a70*/  LDC.64 R4, c[0x0][0x238] ;  /* 0x00008e00ff047b82 */ /* 0x000e220000000a00 */
[----:B------:R-:W-:Y:S02]  /*2a80*/  FFMA R7, R3, R13, R2 ;  /* 0x0000000d03077223 */ /* 0x000fe40000000002 */
[----:B------:R-:W-:-:S03]  /*2a90*/  FFMA R13, R13, R8, R0 ;  /* 0x000000080d0d7223 */ /* 0x000fc60000000000 */
[----:B------:R-:W-:Y:S02]  /*2aa0*/  @P1 STS [R50+UR4], R7 ;  /* 0x0000000732001988 */ /* 0x000fe40008000804 */
[----:B------:R-:W1:Y:S02]  /*2ab0*/  LDC.64 R2, c[0x0][0x230] ;  /* 0x00008c00ff027b82 */ /* 0x000e640000000a00 */
[----:B------:R-:W-:Y:S06]  /*2ac0*/  @P1 STS [R50+UR4+0x800], R13 ;  /* 0x0008000d32001988 */ /* 0x000fec0008000804 */
[----:B------:R-:W-:Y:S01]  /*2ad0*/  BAR.SYNC.DEFER_BLOCKING 0x0 ;  /* 0x0000000000007b1d */ /* 0x000fe20000010000 */
[----:B0-----:R-:W-:-:S04]  /*2ae0*/  IMAD.WIDE R4, R20, 0x4, R4 ;  /* 0x0000000414047825 */ /* 0x001fc800078e0204 */
[----:B-1----:R-:W-:Y:S01]  /*2af0*/  IMAD.WIDE R2, R20, 0x4, R2 ;  /* 0x0000000414027825 */ /* 0x002fe200078e0202 */
[----:B------:R-:W0:Y:S04]  /*2b00*/  LDS R11, [R9+UR4] ;  /* 0x00000004090b7984 */ /* 0x000e280008000800 */
[----:B------:R-:W1:Y:S04]  /*2b10*/  LDS R17, [R9+UR4+0x800] ;  /* 0x0008000409117984 */ /* 0x000e680008000800 */
[----:B0-----:R0:W-:Y:S04]  /*2b20*/  @P0 STG.E desc[UR6][R2.64], R11 ;  /* 0x0000000b02000986 */ /* 0x0011e8000c101906 */
[----:B-1----:R0:W-:Y:S01]  /*2b30*/  @P0 STG.E desc[UR6][R4.64], R17 ;  /* 0x0000001104000986 */ /* 0x0021e2000c101906 */
[----:B------:R-:W-:Y:S05]  /*2b40*/  @!P0 EXIT ;  /* 0x000000000000894d */ /* 0x000fea0003800000 */
[----:B------:R-:W1:Y:S01]  /*2b50*/  LDS R9, [R9+UR4+0x1000] ;  /* 0x0010000409097984 */ /* 0x000e620008000800 */
[----:B0-----:R-:W0:Y:S02]  /*2b60*/  LDC.64 R2, c[0x0][0x240] ;  /* 0x00009000ff027b82 */ /* 0x001e240000000a00 */
[----:B0-----:R-:W-:-:S05]  /*2b70*/  IMAD.WIDE R20, R20, 0x4, R2 ;  /* 0x0000000414147825 */ /* 0x001fca00078e0202 */
[----:B-1----:R-:W-:Y:S01]  /*2b80*/  STG.E desc[UR6][R20.64], R9 ;  /* 0x0000000914007986 */ /* 0x002fe2000c101906 */
[----:B------:R-:W-:Y:S05]  /*2b90*/  EXIT ;  /* 0x000000000000794d */ /* 0x000fea0003800000 */
.L_x_2:
[----:B------:R-:W-:-:S00]  /*2ba0*/  BRA `(.L_x_2) ;  /* 0xfffffffc00fc7947 */ /* 0x000fc0000383ffff */
[----:B------:R-:W-:-:S00]  /*2bb0*/  NOP ;  /* 0x0000000000007918 */ /* 0x000fc00000000000 */
        /* <DEDUP_REMOVED lines=12> */
.L_x_3:


//--------------------- .nv.shared.triton_red_fused__unsafe_index_convolution_native_group_norm_31 --------------------------
	.section	.nv.shared.triton_red_fused__unsafe_index_convolution_native_group_norm_31,"aw",@nobits
	.sectionflags	@""
	.align	16
	.zero		1024


//--------------------- .nv.constant0.triton_red_fused__unsafe_index_convolution_native_group_norm_31 --------------------------
	.section	.nv.constant0.triton_red_fused__unsafe_index_convolution_native_group_norm_31,"a",@progbits
	.sectionflags	@""
	.align	4
.nv.constant0.triton_red_fused__unsafe_index_convolution_native_group_norm_31:
	.zero		592
